	.target	sm_100a

	.elftype	@"ET_EXEC"


//--------------------- .note.nv.tkinfo           --------------------------
	.section	.note.nv.tkinfo,"",@"SHT_NOTE"
	.sectionflags	@"SHF_NOTE_NV_TKINFO"
	.tkinfo
        /*0018*/ 	.word	0x00000002
        /*0030*/ 	.string	""
        /*0030*/ 	.string	"ptxas"
        /*0030*/ 	.string	"Cuda compilation tools, release 13.0, V13.0.88"
        /*0030*/ 	.string	"Build cuda_13.0.r13.0/compiler.36424714_0"
        /*0030*/ 	.string	"-arch sm_100a -m 64 "



//--------------------- .note.nv.cuinfo           --------------------------
	.section	.note.nv.cuinfo,"",@"SHT_NOTE"
	.sectionflags	@"SHF_NOTE_NV_CUINFO"
        /*0018*/ 	.short	0x0002
        /*001a*/ 	.short	0x0064
        /*001c*/ 	.short	0x0082
	.zero		2


//--------------------- .nv.info                  --------------------------
	.section	.nv.info,"",@"SHT_CUDA_INFO"
	.align	4


	//----- nvinfo : EIATTR_REGCOUNT
	.align		4
        /*0000*/ 	.byte	0x04, 0x2f
        /*0002*/ 	.short	(.L_19 - .L_18)
	.align		4
.L_18:
        /*0004*/ 	.word	index@(_ZN7cutlass13device_kernelINS_4gemm6kernel13GemmUniversalIN4cute5tupleIJiiiiEEENS1_10collective13CollectiveMmaINS1_35MainloopSm100TmaUmmaWarpSpecializedILi5ELi2ELi4ENS5_IJNS4_1CILi2EEENSA_ILi1EEESC_EEEEENS5_IJNSA_ILi256EEENSA_ILi64EEENSA_ILi128EEEEEENS_6half_tENS5_IJlSC_lEEESJ_SK_NS4_8TiledMMAINS4_8MMA_AtomIJNS4_26SM100_MMA_F16BF16_2x1SM_SSISJ_SJ_fLi256ELi64ELNS4_4UMMA5MajorE0ELSP_0ELNSO_7ScaleInE0ELSQ_0EEEEEENS4_6LayoutINS5_IJSC_SC_SC_EEENS5_IJNSA_ILi0EEESV_SV_EEEEENS5_IJNS4_10UnderscoreESY_SY_EEEEENS4_18SM100_TMA_2SM_LOADENS4_14ComposedLayoutINS4_7SwizzleILi3ELi4ELi3EEENS4_18smem_ptr_flag_bitsILi16EEENST_INS5_IJNSA_ILi8EEESG_EEENS5_IJSG_SC_EEEEEEEvNS4_8identityES11_S1B_vS1C_EENS_8epilogue10collective18CollectiveEpilogueINS1E_23Sm100TmaWarpSpecializedILi3ELi2ELi32ELb1ELb0EEEJNS5_IJSH_SG_SH_EEENS5_IJNST_ISH_SC_EENST_INSA_ILi32EEESC_EEEEESJ_SK_SJ_SK_NS1E_6fusion15FusionCallbacksIS1I_NS1O_17LinearCombinationISJ_fSJ_fLNS_15FloatRoundStyleE2EEES1J_S1N_JEEENS4_5SM1004TMEM4LOAD26SM100_TMEM_LOAD_32dp32b32xENS4_13SM90_TMA_LOADENS12_INS13_ILi2ELi4ELi3EEES16_NST_INS5_IJS17_S1L_EEENS5_IJS1L_SC_EEEEEEENS4_39AutoVectorizingCopyWithAssumedAlignmentILi128EEENS4_14SM90_TMA_STOREES23_S25_S25_EEEvvEEEEvNT_6ParamsE)
        /*0008*/ 	.word	0x00000072


	//----- nvinfo : EIATTR_FRAME_SIZE
	.align		4
.L_19:
        /*000c*/ 	.byte	0x04, 0x11
        /*000e*/ 	.short	(.L_21 - .L_20)
	.align		4
.L_20:
        /*0010*/ 	.word	index@($__internal_2_$__cuda_sm10x_tcgen05_guardrail_trap_unallocated_columns_being_dealloced)
        /*0014*/ 	.word	0x00000000


	//----- nvinfo : EIATTR_FRAME_SIZE
	.align		4
.L_21:
        /*0018*/ 	.byte	0x04, 0x11
        /*001a*/ 	.short	(.L_23 - .L_22)
	.align		4
.L_22:
        /*001c*/ 	.word	index@($__internal_1_$__cuda_sm10x_tcgen05_guardrail_trap_phase_invalid_during_alloc)
        /*0020*/ 	.word	0x00000000


	//----- nvinfo : EIATTR_FRAME_SIZE
	.align		4
.L_23:
        /*0024*/ 	.byte	0x04, 0x11
        /*0026*/ 	.short	(.L_25 - .L_24)
	.align		4
.L_24:
        /*0028*/ 	.word	index@($__internal_0_$__cuda_sm10x_tcgen05_guardrail_trap_col_being_dealloced_not_returned_by_alloc)
        /*002c*/ 	.word	0x00000000


	//----- nvinfo : EIATTR_FRAME_SIZE
	.align		4
.L_25:
        /*0030*/ 	.byte	0x04, 0x11
        /*0032*/ 	.short	(.L_27 - .L_26)
	.align		4
.L_26:
        /*0034*/ 	.word	index@(_ZN7cutlass13device_kernelINS_4gemm6kernel13GemmUniversalIN4cute5tupleIJiiiiEEENS1_10collective13CollectiveMmaINS1_35MainloopSm100TmaUmmaWarpSpecializedILi5ELi2ELi4ENS5_IJNS4_1CILi2EEENSA_ILi1EEESC_EEEEENS5_IJNSA_ILi256EEENSA_ILi64EEENSA_ILi128EEEEEENS_6half_tENS5_IJlSC_lEEESJ_SK_NS4_8TiledMMAINS4_8MMA_AtomIJNS4_26SM100_MMA_F16BF16_2x1SM_SSISJ_SJ_fLi256ELi64ELNS4_4UMMA5MajorE0ELSP_0ELNSO_7ScaleInE0ELSQ_0EEEEEENS4_6LayoutINS5_IJSC_SC_SC_EEENS5_IJNSA_ILi0EEESV_SV_EEEEENS5_IJNS4_10UnderscoreESY_SY_EEEEENS4_18SM100_TMA_2SM_LOADENS4_14ComposedLayoutINS4_7SwizzleILi3ELi4ELi3EEENS4_18smem_ptr_flag_bitsILi16EEENST_INS5_IJNSA_ILi8EEESG_EEENS5_IJSG_SC_EEEEEEEvNS4_8identityES11_S1B_vS1C_EENS_8epilogue10collective18CollectiveEpilogueINS1E_23Sm100TmaWarpSpecializedILi3ELi2ELi32ELb1ELb0EEEJNS5_IJSH_SG_SH_EEENS5_IJNST_ISH_SC_EENST_INSA_ILi32EEESC_EEEEESJ_SK_SJ_SK_NS1E_6fusion15FusionCallbacksIS1I_NS1O_17LinearCombinationISJ_fSJ_fLNS_15FloatRoundStyleE2EEES1J_S1N_JEEENS4_5SM1004TMEM4LOAD26SM100_TMEM_LOAD_32dp32b32xENS4_13SM90_TMA_LOADENS12_INS13_ILi2ELi4ELi3EEES16_NST_INS5_IJS17_S1L_EEENS5_IJS1L_SC_EEEEEEENS4_39AutoVectorizingCopyWithAssumedAlignmentILi128EEENS4_14SM90_TMA_STOREES23_S25_S25_EEEvvEEEEvNT_6ParamsE)
        /*0038*/ 	.word	0x00000000


	//----- nvinfo : EIATTR_MIN_STACK_SIZE
	.align		4
.L_27:
        /*003c*/ 	.byte	0x04, 0x12
        /*003e*/ 	.short	(.L_29 - .L_28)
	.align		4
.L_28:
        /*0040*/ 	.word	index@(_ZN7cutlass13device_kernelINS_4gemm6kernel13GemmUniversalIN4cute5tupleIJiiiiEEENS1_10collective13CollectiveMmaINS1_35MainloopSm100TmaUmmaWarpSpecializedILi5ELi2ELi4ENS5_IJNS4_1CILi2EEENSA_ILi1EEESC_EEEEENS5_IJNSA_ILi256EEENSA_ILi64EEENSA_ILi128EEEEEENS_6half_tENS5_IJlSC_lEEESJ_SK_NS4_8TiledMMAINS4_8MMA_AtomIJNS4_26SM100_MMA_F16BF16_2x1SM_SSISJ_SJ_fLi256ELi64ELNS4_4UMMA5MajorE0ELSP_0ELNSO_7ScaleInE0ELSQ_0EEEEEENS4_6LayoutINS5_IJSC_SC_SC_EEENS5_IJNSA_ILi0EEESV_SV_EEEEENS5_IJNS4_10UnderscoreESY_SY_EEEEENS4_18SM100_TMA_2SM_LOADENS4_14ComposedLayoutINS4_7SwizzleILi3ELi4ELi3EEENS4_18smem_ptr_flag_bitsILi16EEENST_INS5_IJNSA_ILi8EEESG_EEENS5_IJSG_SC_EEEEEEEvNS4_8identityES11_S1B_vS1C_EENS_8epilogue10collective18CollectiveEpilogueINS1E_23Sm100TmaWarpSpecializedILi3ELi2ELi32ELb1ELb0EEEJNS5_IJSH_SG_SH_EEENS5_IJNST_ISH_SC_EENST_INSA_ILi32EEESC_EEEEESJ_SK_SJ_SK_NS1E_6fusion15FusionCallbacksIS1I_NS1O_17LinearCombinationISJ_fSJ_fLNS_15FloatRoundStyleE2EEES1J_S1N_JEEENS4_5SM1004TMEM4LOAD26SM100_TMEM_LOAD_32dp32b32xENS4_13SM90_TMA_LOADENS12_INS13_ILi2ELi4ELi3EEES16_NST_INS5_IJS17_S1L_EEENS5_IJS1L_SC_EEEEEEENS4_39AutoVectorizingCopyWithAssumedAlignmentILi128EEENS4_14SM90_TMA_STOREES23_S25_S25_EEEvvEEEEvNT_6ParamsE)
        /*0044*/ 	.word	0x00000000
.L_29:


//--------------------- .nv.compat                --------------------------
	.section	.nv.compat,"",@"SHT_CUDA_COMPAT_INFO"
	.align	4
        /*0000*/ 	.byte	0x02, 0x09, 0x01, 0x00, 0x02, 0x02, 0x02, 0x00, 0x02, 0x05, 0x05, 0x00, 0x03, 0x07, 0x01, 0x01
        /*0010*/ 	.byte	0x02, 0x03, 0x01, 0x00, 0x02, 0x06, 0x01, 0x00, 0x04, 0x0b, 0x08, 0x00, 0x09, 0x00, 0x00, 0x00
        /*0020*/ 	.byte	0x00, 0x00, 0x00, 0x00


//--------------------- .nv.info._ZN7cutlass13device_kernelINS_4gemm6kernel13GemmUniversalIN4cute5tupleIJiiiiEEENS1_10collective13CollectiveMmaINS1_35MainloopSm100TmaUmmaWarpSpecializedILi5ELi2ELi4ENS5_IJNS4_1CILi2EEENSA_ILi1EEESC_EEEEENS5_IJNSA_ILi256EEENSA_ILi64EEENSA_ILi128EEEEEENS_6half_tENS5_IJlSC_lEEESJ_SK_NS4_8TiledMMAINS4_8MMA_AtomIJNS4_26SM100_MMA_F16BF16_2x1SM_SSISJ_SJ_fLi256ELi64ELNS4_4UMMA5MajorE0ELSP_0ELNSO_7ScaleInE0ELSQ_0EEEEEENS4_6LayoutINS5_IJSC_SC_SC_EEENS5_IJNSA_ILi0EEESV_SV_EEEEENS5_IJNS4_10UnderscoreESY_SY_EEEEENS4_18SM100_TMA_2SM_LOADENS4_14ComposedLayoutINS4_7SwizzleILi3ELi4ELi3EEENS4_18smem_ptr_flag_bitsILi16EEENST_INS5_IJNSA_ILi8EEESG_EEENS5_IJSG_SC_EEEEEEEvNS4_8identityES11_S1B_vS1C_EENS_8epilogue10collective18CollectiveEpilogueINS1E_23Sm100TmaWarpSpecializedILi3ELi2ELi32ELb1ELb0EEEJNS5_IJSH_SG_SH_EEENS5_IJNST_ISH_SC_EENST_INSA_ILi32EEESC_EEEEESJ_SK_SJ_SK_NS1E_6fusion15FusionCallbacksIS1I_NS1O_17LinearCombinationISJ_fSJ_fLNS_15FloatRoundStyleE2EEES1J_S1N_JEEENS4_5SM1004TMEM4LOAD26SM100_TMEM_LOAD_32dp32b32xENS4_13SM90_TMA_LOADENS12_INS13_ILi2ELi4ELi3EEES16_NST_INS5_IJS17_S1L_EEENS5_IJS1L_SC_EEEEEEENS4_39AutoVectorizingCopyWithAssumedAlignmentILi128EEENS4_14SM90_TMA_STOREES23_S25_S25_EEEvvEEEEvNT_6ParamsE --------------------------
	.section	.nv.info._ZN7cutlass13device_kernelINS_4gemm6kernel13GemmUniversalIN4cute5tupleIJiiiiEEENS1_10collective13CollectiveMmaINS1_35MainloopSm100TmaUmmaWarpSpecializedILi5ELi2ELi4ENS5_IJNS4_1CILi2EEENSA_ILi1EEESC_EEEEENS5_IJNSA_ILi256EEENSA_ILi64EEENSA_ILi128EEEEEENS_6half_tENS5_IJlSC_lEEESJ_SK_NS4_8TiledMMAINS4_8MMA_AtomIJNS4_26SM100_MMA_F16BF16_2x1SM_SSISJ_SJ_fLi256ELi64ELNS4_4UMMA5MajorE0ELSP_0ELNSO_7ScaleInE0ELSQ_0EEEEEENS4_6LayoutINS5_IJSC_SC_SC_EEENS5_IJNSA_ILi0EEESV_SV_EEEEENS5_IJNS4_10UnderscoreESY_SY_EEEEENS4_18SM100_TMA_2SM_LOADENS4_14ComposedLayoutINS4_7SwizzleILi3ELi4ELi3EEENS4_18smem_ptr_flag_bitsILi16EEENST_INS5_IJNSA_ILi8EEESG_EEENS5_IJSG_SC_EEEEEEEvNS4_8identityES11_S1B_vS1C_EENS_8epilogue10collective18CollectiveEpilogueINS1E_23Sm100TmaWarpSpecializedILi3ELi2ELi32ELb1ELb0EEEJNS5_IJSH_SG_SH_EEENS5_IJNST_ISH_SC_EENST_INSA_ILi32EEESC_EEEEESJ_SK_SJ_SK_NS1E_6fusion15FusionCallbacksIS1I_NS1O_17LinearCombinationISJ_fSJ_fLNS_15FloatRoundStyleE2EEES1J_S1N_JEEENS4_5SM1004TMEM4LOAD26SM100_TMEM_LOAD_32dp32b32xENS4_13SM90_TMA_LOADENS12_INS13_ILi2ELi4ELi3EEES16_NST_INS5_IJS17_S1L_EEENS5_IJS1L_SC_EEEEEEENS4_39AutoVectorizingCopyWithAssumedAlignmentILi128EEENS4_14SM90_TMA_STOREES23_S25_S25_EEEvvEEEEvNT_6ParamsE,"",@"SHT_CUDA_INFO"
	.sectionflags	@""
	.align	4


	//----- nvinfo : EIATTR_CUDA_API_VERSION
	.align		4
        /*0000*/ 	.byte	0x04, 0x37
        /*0002*/ 	.short	(.L_31 - .L_30)
.L_30:
        /*0004*/ 	.word	0x00000082


	//----- nvinfo : EIATTR_KPARAM_INFO
	.align		4
.L_31:
        /*0008*/ 	.byte	0x04, 0x17
        /*000a*/ 	.short	(.L_33 - .L_32)
.L_32:
        /*000c*/ 	.word	0x00000000
        /*0010*/ 	.short	0x0000
        /*0012*/ 	.short	0x0000
        /*0014*/ 	.byte	0x00, 0xf0, 0x01, 0x20


	//----- nvinfo : EIATTR_AT_ENTRY_FRAGMENTS
	.align		4
.L_33:
        /*0018*/ 	.byte	0x04, 0x4f
        /*001a*/ 	.short	(.L_35 - .L_34)


	//   ....[0]....
.L_34:
        /*001c*/ 	.word	0x00000007


	//----- nvinfo : EIATTR_RESERVED_SMEM_USED
	.align		4
.L_35:
        /*0020*/ 	.byte	0x01, 0x41
	.zero		2


	//----- nvinfo : EIATTR_SPARSE_MMA_MASK
	.align		4
        /*0024*/ 	.byte	0x03, 0x50
        /*0026*/ 	.short	0x0000


	//----- nvinfo : EIATTR_TCGEN05_2CTA_USED
	.align		4
        /*0028*/ 	.byte	0x01, 0x52
	.zero		2


	//----- nvinfo : EIATTR_MAXREG_COUNT
	.align		4
        /*002c*/ 	.byte	0x03, 0x1b
        /*002e*/ 	.short	0x00ff


	//----- nvinfo : EIATTR_NUM_BARRIERS
	.align		4
        /*0030*/ 	.byte	0x02, 0x4c
        /*0032*/ 	.byte	0x07
	.zero		1


	//----- nvinfo : EIATTR_EXTERNS
	.align		4
        /*0034*/ 	.byte	0x04, 0x0f
        /*0036*/ 	.short	(.L_37 - .L_36)


	//   ....[0]....
	.align		4
.L_36:
        /*0038*/ 	.word	index@(__assertfail)


	//----- nvinfo : EIATTR_MERCURY_ISA_VERSION
	.align		4
.L_37:
        /*003c*/ 	.byte	0x03, 0x5f
        /*003e*/ 	.short	0x0101


	//----- nvinfo : EIATTR_INT_WARP_WIDE_INSTR_OFFSETS
	.align		4
        /*0040*/ 	.byte	0x04, 0x31
        /*0042*/ 	.short	(.L_39 - .L_38)


	//   ....[0]....
.L_38:
        /*0044*/ 	.word	0x00000d10


	//   ....[1]....
        /*0048*/ 	.word	0x00000db0


	//   ....[2]....
        /*004c*/ 	.word	0x00002270


	//   ....[3]....
        /*0050*/ 	.word	0x00004390


	//   ....[4]....
        /*0054*/ 	.word	0x000043c0


	//   ....[5]....
        /*0058*/ 	.word	0x00004410


	//   ....[6]....
        /*005c*/ 	.word	0x00004d00


	//   ....[7]....
        /*0060*/ 	.word	0x00004d20


	//   ....[8]....
        /*0064*/ 	.word	0x00004ff0


	//   ....[9]....
        /*0068*/ 	.word	0x00005120


	//----- nvinfo : EIATTR_COOP_GROUP_MASK_REGIDS
	.align		4
.L_39:
        /*006c*/ 	.byte	0x04, 0x29
        /*006e*/ 	.short	(.L_41 - .L_40)


	//   ....[0]....
.L_40:
        /*0070*/ 	.word	0xffffffff


	//   ....[1]....
        /*0074*/ 	.word	0xffffffff


	//   ....[2]....
        /*0078*/ 	.word	0xffffffff


	//   ....[3]....
        /*007c*/ 	.word	0xffffffff


	//   ....[4]....
        /*0080*/ 	.word	0xffffffff


	//   ....[5]....
        /*0084*/ 	.word	0xffffffff


	//   ....[6]....
        /*0088*/ 	.word	0xffffffff


	//   ....[7]....
        /*008c*/ 	.word	0xffffffff


	//   ....[8]....
        /*0090*/ 	.word	0xffffffff


	//   ....[9]....
        /*0094*/ 	.word	0xffffffff


	//   ....[10]....
        /*0098*/ 	.word	0xffffffff


	//   ....[11]....
        /*009c*/ 	.word	0xffffffff


	//   ....[12]....
        /*00a0*/ 	.word	0xffffffff


	//   ....[13]....
        /*00a4*/ 	.word	0xffffffff


	//----- nvinfo : EIATTR_COOP_GROUP_INSTR_OFFSETS
	.align		4
.L_41:
        /*00a8*/ 	.byte	0x04, 0x28
        /*00aa*/ 	.short	(.L_43 - .L_42)


	//   ....[0]....
.L_42:
        /*00ac*/ 	.word	0x000000c0


	//   ....[1]....
        /*00b0*/ 	.word	0x00000500


	//   ....[2]....
        /*00b4*/ 	.word	0x000006a0


	//   ....[3]....
        /*00b8*/ 	.word	0x00000810


	//   ....[4]....
        /*00bc*/ 	.word	0x00000900


	//   ....[5]....
        /*00c0*/ 	.word	0x00000a60


	//   ....[6]....
        /*00c4*/ 	.word	0x00000bf0


	//   ....[7]....
        /*00c8*/ 	.word	0x00000e30


	//   ....[8]....
        /*00cc*/ 	.word	0x00002150


	//   ....[9]....
        /*00d0*/ 	.word	0x00002fc0


	//   ....[10]....
        /*00d4*/ 	.word	0x00003490


	//   ....[11]....
        /*00d8*/ 	.word	0x000034c0


	//   ....[12]....
        /*00dc*/ 	.word	0x000042a0


	//   ....[13]....
        /*00e0*/ 	.word	0x000044b0


	//----- nvinfo : EIATTR_VRC_CTA_INIT_COUNT
	.align		4
.L_43:
        /*00e4*/ 	.byte	0x02, 0x4a
        /*00e6*/ 	.byte	0x80
	.zero		1


	//----- nvinfo : EIATTR_SYSCALL_OFFSETS
	.align		4
        /*00e8*/ 	.byte	0x04, 0x46
        /*00ea*/ 	.short	(.L_45 - .L_44)


	//   ....[0]....
.L_44:
        /*00ec*/ 	.word	0x00005cd0


	//   ....[1]....
        /*00f0*/ 	.word	0x00005dc0


	//   ....[2]....
        /*00f4*/ 	.word	0x00006600


	//   ....[3]....
        /*00f8*/ 	.word	0x000072b0


	//----- nvinfo : EIATTR_MBARRIER_INSTR_OFFSETS
	.align		4
.L_45:
        /*00fc*/ 	.byte	0x04, 0x39
        /*00fe*/ 	.short	(.L_47 - .L_46)


	//   ....[0]....
.L_46:
        /*0100*/ 	.word	0x000005f0
        /*0104*/ 	.word	0x000000ff
        /*0108*/ 	.word	0x00000000
        /*010c*/ 	.short	0x0100
        /*010e*/ 	.byte	0x08
	.zero		1


	//   ....[1]....
        /*0110*/ 	.word	0x00000600
        /*0114*/ 	.word	0x000000ff
        /*0118*/ 	.word	0x00000028
        /*011c*/ 	.short	0x0100
        /*011e*/ 	.byte	0x08
	.zero		1


	//   ....[2]....
        /*0120*/ 	.word	0x00000610
        /*0124*/ 	.word	0x000000ff
        /*0128*/ 	.word	0x00000008
        /*012c*/ 	.short	0x0100
        /*012e*/ 	.byte	0x08
	.zero		1


	//   ....[3]....
        /*0130*/ 	.word	0x00000620
        /*0134*/ 	.word	0x000000ff
        /*0138*/ 	.word	0x00000030
        /*013c*/ 	.short	0x0100
        /*013e*/ 	.byte	0x08
	.zero		1


	//   ....[4]....
        /*0140*/ 	.word	0x00000630
        /*0144*/ 	.word	0x000000ff
        /*0148*/ 	.word	0x00000010
        /*014c*/ 	.short	0x0100
        /*014e*/ 	.byte	0x08
	.zero		1


	//   ....[5]....
        /*0150*/ 	.word	0x00000640
        /*0154*/ 	.word	0x000000ff
        /*0158*/ 	.word	0x00000038
        /*015c*/ 	.short	0x0100
        /*015e*/ 	.byte	0x08
	.zero		1


	//   ....[6]....
        /*0160*/ 	.word	0x00000650
        /*0164*/ 	.word	0x000000ff
        /*0168*/ 	.word	0x00000018
        /*016c*/ 	.short	0x0100
        /*016e*/ 	.byte	0x08
	.zero		1


	//   ....[7]....
        /*0170*/ 	.word	0x00000660
        /*0174*/ 	.word	0x000000ff
        /*0178*/ 	.word	0x00000040
        /*017c*/ 	.short	0x0100
        /*017e*/ 	.byte	0x08
	.zero		1


	//   ....[8]....
        /*0180*/ 	.word	0x00000670
        /*0184*/ 	.word	0x000000ff
        /*0188*/ 	.word	0x00000020
        /*018c*/ 	.short	0x0100
        /*018e*/ 	.byte	0x08
	.zero		1


	//   ....[9]....
        /*0190*/ 	.word	0x00000680
        /*0194*/ 	.word	0x000000ff
        /*0198*/ 	.word	0x00000048
        /*019c*/ 	.short	0x0100
        /*019e*/ 	.byte	0x08
	.zero		1


	//   ....[10]....
        /*01a0*/ 	.word	0x000007a0
        /*01a4*/ 	.word	0x000000ff
        /*01a8*/ 	.word	0x00000050
        /*01ac*/ 	.short	0x0100
        /*01ae*/ 	.byte	0x09
	.zero		1


	//   ....[11]....
        /*01b0*/ 	.word	0x000007b0
        /*01b4*/ 	.word	0x000000ff
        /*01b8*/ 	.word	0x00000068
        /*01bc*/ 	.short	0x0100
        /*01be*/ 	.byte	0x09
	.zero		1


	//   ....[12]....
        /*01c0*/ 	.word	0x000007c0
        /*01c4*/ 	.word	0x000000ff
        /*01c8*/ 	.word	0x00000058
        /*01cc*/ 	.short	0x0100
        /*01ce*/ 	.byte	0x09
	.zero		1


	//   ....[13]....
        /*01d0*/ 	.word	0x000007d0
        /*01d4*/ 	.word	0x000000ff
        /*01d8*/ 	.word	0x00000070
        /*01dc*/ 	.short	0x0100
        /*01de*/ 	.byte	0x09
	.zero		1


	//   ....[14]....
        /*01e0*/ 	.word	0x000007e0
        /*01e4*/ 	.word	0x000000ff
        /*01e8*/ 	.word	0x00000060
        /*01ec*/ 	.short	0x0100
        /*01ee*/ 	.byte	0x09
	.zero		1


	//   ....[15]....
        /*01f0*/ 	.word	0x000007f0
        /*01f4*/ 	.word	0x000000ff
        /*01f8*/ 	.word	0x00000078
        /*01fc*/ 	.short	0x0100
        /*01fe*/ 	.byte	0x09
	.zero		1


	//   ....[16]....
        /*0200*/ 	.word	0x000008d0
        /*0204*/ 	.word	0x000000ff
        /*0208*/ 	.word	0x00000080
        /*020c*/ 	.short	0x0100
        /*020e*/ 	.byte	0x08
	.zero		1


	//   ....[17]....
        /*0210*/ 	.word	0x000008e0
        /*0214*/ 	.word	0x000000ff
        /*0218*/ 	.word	0x00000088
        /*021c*/ 	.short	0x0100
        /*021e*/ 	.byte	0x08
	.zero		1


	//   ....[18]....
        /*0220*/ 	.word	0x00000a10
        /*0224*/ 	.word	0x000000ff
        /*0228*/ 	.word	0x00000090
        /*022c*/ 	.short	0x0100
        /*022e*/ 	.byte	0x08
	.zero		1


	//   ....[19]....
        /*0230*/ 	.word	0x00000a20
        /*0234*/ 	.word	0x000000ff
        /*0238*/ 	.word	0x000000a0
        /*023c*/ 	.short	0x0100
        /*023e*/ 	.byte	0x08
	.zero		1


	//   ....[20]....
        /*0240*/ 	.word	0x00000a30
        /*0244*/ 	.word	0x000000ff
        /*0248*/ 	.word	0x00000098
        /*024c*/ 	.short	0x0100
        /*024e*/ 	.byte	0x08
	.zero		1


	//   ....[21]....
        /*0250*/ 	.word	0x00000a40
        /*0254*/ 	.word	0x000000ff
        /*0258*/ 	.word	0x000000a8
        /*025c*/ 	.short	0x0100
        /*025e*/ 	.byte	0x08
	.zero		1


	//   ....[22]....
        /*0260*/ 	.word	0x00000b60
        /*0264*/ 	.word	0x000000ff
        /*0268*/ 	.word	0x000000b0
        /*026c*/ 	.short	0x0100
        /*026e*/ 	.byte	0x09
	.zero		1


	//   ....[23]....
        /*0270*/ 	.word	0x00000b70
        /*0274*/ 	.word	0x000000ff
        /*0278*/ 	.word	0x000000d0
        /*027c*/ 	.short	0x0100
        /*027e*/ 	.byte	0x09
	.zero		1


	//   ....[24]....
        /*0280*/ 	.word	0x00000b80
        /*0284*/ 	.word	0x000000ff
        /*0288*/ 	.word	0x000000b8
        /*028c*/ 	.short	0x0100
        /*028e*/ 	.byte	0x09
	.zero		1


	//   ....[25]....
        /*0290*/ 	.word	0x00000b90
        /*0294*/ 	.word	0x000000ff
        /*0298*/ 	.word	0x000000d8
        /*029c*/ 	.short	0x0100
        /*029e*/ 	.byte	0x09
	.zero		1


	//   ....[26]....
        /*02a0*/ 	.word	0x00000ba0
        /*02a4*/ 	.word	0x000000ff
        /*02a8*/ 	.word	0x000000c0
        /*02ac*/ 	.short	0x0100
        /*02ae*/ 	.byte	0x09
	.zero		1


	//   ....[27]....
        /*02b0*/ 	.word	0x00000bb0
        /*02b4*/ 	.word	0x000000ff
        /*02b8*/ 	.word	0x000000e0
        /*02bc*/ 	.short	0x0100
        /*02be*/ 	.byte	0x09
	.zero		1


	//   ....[28]....
        /*02c0*/ 	.word	0x00000bc0
        /*02c4*/ 	.word	0x000000ff
        /*02c8*/ 	.word	0x000000c8
        /*02cc*/ 	.short	0x0100
        /*02ce*/ 	.byte	0x09
	.zero		1


	//   ....[29]....
        /*02d0*/ 	.word	0x00000bd0
        /*02d4*/ 	.word	0x000000ff
        /*02d8*/ 	.word	0x000000e8
        /*02dc*/ 	.short	0x0100
        /*02de*/ 	.byte	0x09
	.zero		1


	//   ....[30]....
        /*02e0*/ 	.word	0x00000cc0
        /*02e4*/ 	.word	0x000000ff
        /*02e8*/ 	.word	0x000000f0
        /*02ec*/ 	.short	0x0100
        /*02ee*/ 	.byte	0x08
	.zero		1


	//   ....[31]....
        /*02f0*/ 	.word	0x00000cd0
        /*02f4*/ 	.word	0x000000ff
        /*02f8*/ 	.word	0x00000100
        /*02fc*/ 	.short	0x0100
        /*02fe*/ 	.byte	0x08
	.zero		1


	//   ....[32]....
        /*0300*/ 	.word	0x00000ce0
        /*0304*/ 	.word	0x000000ff
        /*0308*/ 	.word	0x000000f8
        /*030c*/ 	.short	0x0100
        /*030e*/ 	.byte	0x08
	.zero		1


	//   ....[33]....
        /*0310*/ 	.word	0x00000cf0
        /*0314*/ 	.word	0x000000ff
        /*0318*/ 	.word	0x00000108
        /*031c*/ 	.short	0x0100
        /*031e*/ 	.byte	0x08
	.zero		1


	//   ....[34]....
        /*0320*/ 	.word	0x00000de0
        /*0324*/ 	.word	0x000000ff
        /*0328*/ 	.word	0x00000110
        /*032c*/ 	.short	0x0100
        /*032e*/ 	.byte	0x06
	.zero		1


	//   ....[35]....
        /*0330*/ 	.word	0x000017f0
        /*0334*/ 	.word	0x00000002
        /*0338*/ 	.word	0x00000100
        /*033c*/ 	.short	0x010a
        /*033e*/ 	.byte	0xff
	.zero		1


	//   ....[36]....
        /*0340*/ 	.word	0x00001820
        /*0344*/ 	.word	0x00000002
        /*0348*/ 	.word	0x000000f0
        /*034c*/ 	.short	0x0101
        /*034e*/ 	.byte	0xff
	.zero		1


	//   ....[37]....
        /*0350*/ 	.word	0x000018f0
        /*0354*/ 	.word	0x000000ff
        /*0358*/ 	.word	0x00000028
        /*035c*/ 	.short	0x010a
        /*035e*/ 	.byte	0x08
	.zero		1


	//   ....[38]....
        /*0360*/ 	.word	0x000019f0
        /*0364*/ 	.word	0x000000ff
        /*0368*/ 	.word	0x00000028
        /*036c*/ 	.short	0x010a
        /*036e*/ 	.byte	0x21
	.zero		1


	//   ....[39]....
        /*0370*/ 	.word	0x00001ba0
        /*0374*/ 	.word	0x000000ff
        /*0378*/ 	.word	0x00000028
        /*037c*/ 	.short	0x010a
        /*037e*/ 	.byte	0x08
	.zero		1


	//   ....[40]....
        /*0380*/ 	.word	0x00001d60
        /*0384*/ 	.word	0x000000ff
        /*0388*/ 	.word	0x00000088
        /*038c*/ 	.short	0x0101
        /*038e*/ 	.byte	0x04
	.zero		1


	//   ....[41]....
        /*0390*/ 	.word	0x00001d80
        /*0394*/ 	.word	0x000000ff
        /*0398*/ 	.word	0x00000028
        /*039c*/ 	.short	0x010a
        /*039e*/ 	.byte	0x08
	.zero		1


	//   ....[42]....
        /*03a0*/ 	.word	0x00001e00
        /*03a4*/ 	.word	0x000000ff
        /*03a8*/ 	.word	0x00000028
        /*03ac*/ 	.short	0x010a
        /*03ae*/ 	.byte	0x21
	.zero		1


	//   ....[43]....
        /*03b0*/ 	.word	0x00001f90
        /*03b4*/ 	.word	0x000000ff
        /*03b8*/ 	.word	0x00000028
        /*03bc*/ 	.short	0x010a
        /*03be*/ 	.byte	0x08
	.zero		1


	//   ....[44]....
        /*03c0*/ 	.word	0x00002180
        /*03c4*/ 	.word	0x00000002
        /*03c8*/ 	.word	0x00000090
        /*03cc*/ 	.short	0x010a
        /*03ce*/ 	.byte	0xff
	.zero		1


	//   ....[45]....
        /*03d0*/ 	.word	0x00002240
        /*03d4*/ 	.word	0x00000002
        /*03d8*/ 	.word	0x00000000
        /*03dc*/ 	.short	0x0101
        /*03de*/ 	.byte	0xff
	.zero		1


	//   ....[46]....
        /*03e0*/ 	.word	0x000027a0
        /*03e4*/ 	.word	0x000000ff
        /*03e8*/ 	.word	0x00000000
        /*03ec*/ 	.short	0x010a
        /*03ee*/ 	.byte	0x05
	.zero		1


	//   ....[47]....
        /*03f0*/ 	.word	0x00002830
        /*03f4*/ 	.word	0x000000ff
        /*03f8*/ 	.word	0x00000000
        /*03fc*/ 	.short	0x010a
        /*03fe*/ 	.byte	0x05
	.zero		1


	//   ....[48]....
        /*0400*/ 	.word	0x000028c0
        /*0404*/ 	.word	0x000000ff
        /*0408*/ 	.word	0x00000000
        /*040c*/ 	.short	0x010a
        /*040e*/ 	.byte	0x05
	.zero		1


	//   ....[49]....
        /*0410*/ 	.word	0x00002950
        /*0414*/ 	.word	0x000000ff
        /*0418*/ 	.word	0x00000000
        /*041c*/ 	.short	0x010a
        /*041e*/ 	.byte	0x05
	.zero		1


	//   ....[50]....
        /*0420*/ 	.word	0x000029f0
        /*0424*/ 	.word	0x00000000
        /*0428*/ 	.word	0x00000000
        /*042c*/ 	.short	0x010a
        /*042e*/ 	.byte	0xff
	.zero		1


	//   ....[51]....
        /*0430*/ 	.word	0x00002b20
        /*0434*/ 	.word	0x00000000
        /*0438*/ 	.word	0x000000f0
        /*043c*/ 	.short	0x010a
        /*043e*/ 	.byte	0xff
	.zero		1


	//   ....[52]....
        /*0440*/ 	.word	0x00002b90
        /*0444*/ 	.word	0x00000000
        /*0448*/ 	.word	0x00000000
        /*044c*/ 	.short	0x0101
        /*044e*/ 	.byte	0xff
	.zero		1


	//   ....[53]....
        /*0450*/ 	.word	0x00002bb0
        /*0454*/ 	.word	0x000000ff
        /*0458*/ 	.word	0x000000a0
        /*045c*/ 	.short	0x010a
        /*045e*/ 	.byte	0x05
	.zero		1


	//   ....[54]....
        /*0460*/ 	.word	0x00002cd0
        /*0464*/ 	.word	0x00000000
        /*0468*/ 	.word	0x00000090
        /*046c*/ 	.short	0x010a
        /*046e*/ 	.byte	0xff
	.zero		1


	//   ....[55]....
        /*0470*/ 	.word	0x00002dd0
        /*0474*/ 	.word	0x00000000
        /*0478*/ 	.word	0x00000000
        /*047c*/ 	.short	0x0101
        /*047e*/ 	.byte	0xff
	.zero		1


	//   ....[56]....
        /*0480*/ 	.word	0x00002e60
        /*0484*/ 	.word	0x000000ff
        /*0488*/ 	.word	0x000000a0
        /*048c*/ 	.short	0x0106
        /*048e*/ 	.byte	0x05
	.zero		1


	//   ....[57]....
        /*0490*/ 	.word	0x00002e80
        /*0494*/ 	.word	0x000000ff
        /*0498*/ 	.word	0x000000a0
        /*049c*/ 	.short	0x010a
        /*049e*/ 	.byte	0x05
	.zero		1


	//   ....[58]....
        /*04a0*/ 	.word	0x00002f10
        /*04a4*/ 	.word	0x000000ff
        /*04a8*/ 	.word	0x000000a0
        /*04ac*/ 	.short	0x0106
        /*04ae*/ 	.byte	0x04
	.zero		1


	//   ....[59]....
        /*04b0*/ 	.word	0x00002f50
        /*04b4*/ 	.word	0x00000000
        /*04b8*/ 	.word	0x000000a0
        /*04bc*/ 	.short	0x010a
        /*04be*/ 	.byte	0xff
	.zero		1


	//   ....[60]....
        /*04c0*/ 	.word	0x00003190
        /*04c4*/ 	.word	0x000000ff
        /*04c8*/ 	.word	0x00000008
        /*04cc*/ 	.short	0x010a
        /*04ce*/ 	.byte	0x06
	.zero		1


	//   ....[61]....
        /*04d0*/ 	.word	0x000031b0
        /*04d4*/ 	.word	0x000000ff
        /*04d8*/ 	.word	0x00000008
        /*04dc*/ 	.short	0x010a
        /*04de*/ 	.byte	0x06
	.zero		1


	//   ....[62]....
        /*04e0*/ 	.word	0x00003340
        /*04e4*/ 	.word	0x000000ff
        /*04e8*/ 	.word	0x00000008
        /*04ec*/ 	.short	0x010a
        /*04ee*/ 	.byte	0x06
	.zero		1


	//   ....[63]....
        /*04f0*/ 	.word	0x00003360
        /*04f4*/ 	.word	0x000000ff
        /*04f8*/ 	.word	0x00000008
        /*04fc*/ 	.short	0x010a
        /*04fe*/ 	.byte	0x06
	.zero		1


	//   ....[64]....
        /*0500*/ 	.word	0x00003420
        /*0504*/ 	.word	0x000000ff
        /*0508*/ 	.word	0x00000000
        /*050c*/ 	.short	0x0101
        /*050e*/ 	.byte	0x07
	.zero		1


	//   ....[65]....
        /*0510*/ 	.word	0x000037e0
        /*0514*/ 	.word	0x00000000
        /*0518*/ 	.word	0x00000090
        /*051c*/ 	.short	0x010a
        /*051e*/ 	.byte	0xff
	.zero		1


	//   ....[66]....
        /*0520*/ 	.word	0x000038a0
        /*0524*/ 	.word	0x00000000
        /*0528*/ 	.word	0x00000000
        /*052c*/ 	.short	0x0101
        /*052e*/ 	.byte	0xff
	.zero		1


	//   ....[67]....
        /*0530*/ 	.word	0x00003950
        /*0534*/ 	.word	0x000000ff
        /*0538*/ 	.word	0x00000000
        /*053c*/ 	.short	0x010a
        /*053e*/ 	.byte	0x09
	.zero		1


	//   ....[68]....
        /*0540*/ 	.word	0x00003970
        /*0544*/ 	.word	0x000000ff
        /*0548*/ 	.word	0x000000d0
        /*054c*/ 	.short	0x010a
        /*054e*/ 	.byte	0x08
	.zero		1


	//   ....[69]....
        /*0550*/ 	.word	0x00003a20
        /*0554*/ 	.word	0x000000ff
        /*0558*/ 	.word	0x00000000
        /*055c*/ 	.short	0x010a
        /*055e*/ 	.byte	0x0e
	.zero		1


	//   ....[70]....
        /*0560*/ 	.word	0x00003b50
        /*0564*/ 	.word	0x000000ff
        /*0568*/ 	.word	0x00000000
        /*056c*/ 	.short	0x010a
        /*056e*/ 	.byte	0x26
	.zero		1


	//   ....[71]....
        /*0570*/ 	.word	0x00003f90
        /*0574*/ 	.word	0x000000ff
        /*0578*/ 	.word	0x00000000
        /*057c*/ 	.short	0x010a
        /*057e*/ 	.byte	0x08
	.zero		1


	//   ....[72]....
        /*0580*/ 	.word	0x00004020
        /*0584*/ 	.word	0x000000ff
        /*0588*/ 	.word	0x00000000
        /*058c*/ 	.short	0x010a
        /*058e*/ 	.byte	0x08
	.zero		1


	//   ....[73]....
        /*0590*/ 	.word	0x000040b0
        /*0594*/ 	.word	0x000000ff
        /*0598*/ 	.word	0x00000000
        /*059c*/ 	.short	0x010a
        /*059e*/ 	.byte	0x08
	.zero		1


	//   ....[74]....
        /*05a0*/ 	.word	0x00004150
        /*05a4*/ 	.word	0x00000000
        /*05a8*/ 	.word	0x00000000
        /*05ac*/ 	.short	0x010a
        /*05ae*/ 	.byte	0xff
	.zero		1


	//   ....[75]....
        /*05b0*/ 	.word	0x00004190
        /*05b4*/ 	.word	0x00000000
        /*05b8*/ 	.word	0x00000000
        /*05bc*/ 	.short	0x010a
        /*05be*/ 	.byte	0xff
	.zero		1


	//   ....[76]....
        /*05c0*/ 	.word	0x00004200
        /*05c4*/ 	.word	0x000000ff
        /*05c8*/ 	.word	0x00000000
        /*05cc*/ 	.short	0x0101
        /*05ce*/ 	.byte	0x05
	.zero		1


	//   ....[77]....
        /*05d0*/ 	.word	0x00004240
        /*05d4*/ 	.word	0x000000ff
        /*05d8*/ 	.word	0x00000110
        /*05dc*/ 	.short	0x010a
        /*05de*/ 	.byte	0x07
	.zero		1


	//   ....[78]....
        /*05e0*/ 	.word	0x00004290
        /*05e4*/ 	.word	0x000000ff
        /*05e8*/ 	.word	0x00000000
        /*05ec*/ 	.short	0x0101
        /*05ee*/ 	.byte	0x05
	.zero		1


	//   ....[79]....
        /*05f0*/ 	.word	0x000046a0
        /*05f4*/ 	.word	0x00000000
        /*05f8*/ 	.word	0x00000090
        /*05fc*/ 	.short	0x010a
        /*05fe*/ 	.byte	0xff
	.zero		1


	//   ....[80]....
        /*0600*/ 	.word	0x00004760
        /*0604*/ 	.word	0x00000000
        /*0608*/ 	.word	0x00000000
        /*060c*/ 	.short	0x0101
        /*060e*/ 	.byte	0xff
	.zero		1


	//   ....[81]....
        /*0610*/ 	.word	0x00004a80
        /*0614*/ 	.word	0x000000ff
        /*0618*/ 	.word	0x00000088
        /*061c*/ 	.short	0x010a
        /*061e*/ 	.byte	0x06
	.zero		1


	//   ....[82]....
        /*0620*/ 	.word	0x00004ca0
        /*0624*/ 	.word	0x000000ff
        /*0628*/ 	.word	0x00000068
        /*062c*/ 	.short	0x010a
        /*062e*/ 	.byte	0x0f
	.zero		1


	//   ....[83]....
        /*0630*/ 	.word	0x00004ea0
        /*0634*/ 	.word	0x000000ff
        /*0638*/ 	.word	0x00000050
        /*063c*/ 	.short	0x010b
        /*063e*/ 	.byte	0x0f
	.zero		1


	//   ....[84]....
        /*0640*/ 	.word	0x00004ef0
        /*0644*/ 	.word	0x000000ff
        /*0648*/ 	.word	0x00000000
        /*064c*/ 	.short	0x0101
        /*064e*/ 	.byte	0x10
	.zero		1


	//   ....[85]....
        /*0650*/ 	.word	0x00004f30
        /*0654*/ 	.word	0x000000ff
        /*0658*/ 	.word	0x00000068
        /*065c*/ 	.short	0x010a
        /*065e*/ 	.byte	0x0d
	.zero		1


	//   ....[86]....
        /*0660*/ 	.word	0x00005170
        /*0664*/ 	.word	0x000000ff
        /*0668*/ 	.word	0x00000050
        /*066c*/ 	.short	0x010b
        /*066e*/ 	.byte	0x0d
	.zero		1


	//   ....[87]....
        /*0670*/ 	.word	0x000051e0
        /*0674*/ 	.word	0x000000ff
        /*0678*/ 	.word	0x00000000
        /*067c*/ 	.short	0x0101
        /*067e*/ 	.byte	0x0f
	.zero		1


	//   ....[88]....
        /*0680*/ 	.word	0x00005230
        /*0684*/ 	.word	0x000000ff
        /*0688*/ 	.word	0x00000000
        /*068c*/ 	.short	0x010a
        /*068e*/ 	.byte	0x04
	.zero		1


	//   ....[89]....
        /*0690*/ 	.word	0x000052c0
        /*0694*/ 	.word	0x000000ff
        /*0698*/ 	.word	0x00000000
        /*069c*/ 	.short	0x010a
        /*069e*/ 	.byte	0x04
	.zero		1


	//   ....[90]....
        /*06a0*/ 	.word	0x00005360
        /*06a4*/ 	.word	0x00000000
        /*06a8*/ 	.word	0x00000000
        /*06ac*/ 	.short	0x010a
        /*06ae*/ 	.byte	0xff
	.zero		1


	//   ....[91]....
        /*06b0*/ 	.word	0x000056a0
        /*06b4*/ 	.word	0x00000000
        /*06b8*/ 	.word	0x00000090
        /*06bc*/ 	.short	0x010a
        /*06be*/ 	.byte	0xff
	.zero		1


	//   ....[92]....
        /*06c0*/ 	.word	0x000057b0
        /*06c4*/ 	.word	0x00000000
        /*06c8*/ 	.word	0x00000000
        /*06cc*/ 	.short	0x0101
        /*06ce*/ 	.byte	0xff
	.zero		1


	//   ....[93]....
        /*06d0*/ 	.word	0x00006250
        /*06d4*/ 	.word	0x00000000
        /*06d8*/ 	.word	0x00000050
        /*06dc*/ 	.short	0x010a
        /*06de*/ 	.byte	0xff
	.zero		1


	//   ....[94]....
        /*06e0*/ 	.word	0x000062c0
        /*06e4*/ 	.word	0x0000006a
        /*06e8*/ 	.word	0x000000b0
        /*06ec*/ 	.short	0x010a
        /*06ee*/ 	.byte	0xff
	.zero		1


	//   ....[95]....
        /*06f0*/ 	.word	0x000063b0
        /*06f4*/ 	.word	0x00000000
        /*06f8*/ 	.word	0x00000050
        /*06fc*/ 	.short	0x010a
        /*06fe*/ 	.byte	0xff
	.zero		1


	//   ....[96]....
        /*0700*/ 	.word	0x000064e0
        /*0704*/ 	.word	0x0000006a
        /*0708*/ 	.word	0x000000b0
        /*070c*/ 	.short	0x010a
        /*070e*/ 	.byte	0xff
	.zero		1


	//   ....[97]....
        /*0710*/ 	.word	0x00006ff0
        /*0714*/ 	.word	0x00000000
        /*0718*/ 	.word	0x00000000
        /*071c*/ 	.short	0x0101
        /*071e*/ 	.byte	0xff
	.zero		1


	//   ....[98]....
        /*0720*/ 	.word	0x00007000
        /*0724*/ 	.word	0x00000002
        /*0728*/ 	.word	0x00000050
        /*072c*/ 	.short	0x010a
        /*072e*/ 	.byte	0xff
	.zero		1


	//   ....[99]....
        /*0730*/ 	.word	0x000070d0
        /*0734*/ 	.word	0x00000002
        /*0738*/ 	.word	0x00000050
        /*073c*/ 	.short	0x010a
        /*073e*/ 	.byte	0xff
	.zero		1


	//   ....[100]....
        /*0740*/ 	.word	0x000073d0
        /*0744*/ 	.word	0x0000006a
        /*0748*/ 	.word	0x00000000
        /*074c*/ 	.short	0x0101
        /*074e*/ 	.byte	0xff
	.zero		1


	//   ....[101]....
        /*0750*/ 	.word	0x00007d60
        /*0754*/ 	.word	0x00000000
        /*0758*/ 	.word	0x00000000
        /*075c*/ 	.short	0x0101
        /*075e*/ 	.byte	0xff
	.zero		1


	//   ....[102]....
        /*0760*/ 	.word	0x00007fd0
        /*0764*/ 	.word	0x000000ff
        /*0768*/ 	.word	0x00000000
        /*076c*/ 	.short	0x0101
        /*076e*/ 	.byte	0x04
	.zero		1


	//   ....[103]....
        /*0770*/ 	.word	0x00007ff0
        /*0774*/ 	.word	0x00000002
        /*0778*/ 	.word	0x00000100
        /*077c*/ 	.short	0x010a
        /*077e*/ 	.byte	0xff
	.zero		1


	//   ....[104]....
        /*0780*/ 	.word	0x00008050
        /*0784*/ 	.word	0x00000002
        /*0788*/ 	.word	0x00000028
        /*078c*/ 	.short	0x010a
        /*078e*/ 	.byte	0xff
	.zero		1


	//   ....[105]....
        /*0790*/ 	.word	0x000080b0
        /*0794*/ 	.word	0x00000002
        /*0798*/ 	.word	0x00000028
        /*079c*/ 	.short	0x010a
        /*079e*/ 	.byte	0xff
	.zero		1


	//   ....[106]....
        /*07a0*/ 	.word	0x00008100
        /*07a4*/ 	.word	0x00000002
        /*07a8*/ 	.word	0x00000090
        /*07ac*/ 	.short	0x010a
        /*07ae*/ 	.byte	0xff
	.zero		1


	//   ....[107]....
        /*07b0*/ 	.word	0x00008160
        /*07b4*/ 	.word	0x00000000
        /*07b8*/ 	.word	0x00000000
        /*07bc*/ 	.short	0x010a
        /*07be*/ 	.byte	0xff
	.zero		1


	//   ....[108]....
        /*07c0*/ 	.word	0x000081c0
        /*07c4*/ 	.word	0x00000000
        /*07c8*/ 	.word	0x00000000
        /*07cc*/ 	.short	0x010a
        /*07ce*/ 	.byte	0xff
	.zero		1


	//   ....[109]....
        /*07d0*/ 	.word	0x00008220
        /*07d4*/ 	.word	0x00000000
        /*07d8*/ 	.word	0x00000000
        /*07dc*/ 	.short	0x010a
        /*07de*/ 	.byte	0xff
	.zero		1


	//   ....[110]....
        /*07e0*/ 	.word	0x00008280
        /*07e4*/ 	.word	0x00000000
        /*07e8*/ 	.word	0x00000000
        /*07ec*/ 	.short	0x010a
        /*07ee*/ 	.byte	0xff
	.zero		1


	//   ....[111]....
        /*07f0*/ 	.word	0x000082d0
        /*07f4*/ 	.word	0x00000000
        /*07f8*/ 	.word	0x000000f0
        /*07fc*/ 	.short	0x010a
        /*07fe*/ 	.byte	0xff
	.zero		1


	//   ....[112]....
        /*0800*/ 	.word	0x00008330
        /*0804*/ 	.word	0x00000000
        /*0808*/ 	.word	0x000000a0
        /*080c*/ 	.short	0x010a
        /*080e*/ 	.byte	0xff
	.zero		1


	//   ....[113]....
        /*0810*/ 	.word	0x00008380
        /*0814*/ 	.word	0x00000000
        /*0818*/ 	.word	0x00000090
        /*081c*/ 	.short	0x010a
        /*081e*/ 	.byte	0xff
	.zero		1


	//   ....[114]....
        /*0820*/ 	.word	0x000083e0
        /*0824*/ 	.word	0x00000000
        /*0828*/ 	.word	0x000000a0
        /*082c*/ 	.short	0x010a
        /*082e*/ 	.byte	0xff
	.zero		1


	//   ....[115]....
        /*0830*/ 	.word	0x00008440
        /*0834*/ 	.word	0x00000004
        /*0838*/ 	.word	0x00000008
        /*083c*/ 	.short	0x010a
        /*083e*/ 	.byte	0xff
	.zero		1


	//   ....[116]....
        /*0840*/ 	.word	0x00008520
        /*0844*/ 	.word	0x00000002
        /*0848*/ 	.word	0x00000008
        /*084c*/ 	.short	0x010a
        /*084e*/ 	.byte	0xff
	.zero		1


	//   ....[117]....
        /*0850*/ 	.word	0x00008570
        /*0854*/ 	.word	0x00000000
        /*0858*/ 	.word	0x00000090
        /*085c*/ 	.short	0x010a
        /*085e*/ 	.byte	0xff
	.zero		1


	//   ....[118]....
        /*0860*/ 	.word	0x000085d0
        /*0864*/ 	.word	0x00000000
        /*0868*/ 	.word	0x000000d0
        /*086c*/ 	.short	0x010a
        /*086e*/ 	.byte	0xff
	.zero		1


	//   ....[119]....
        /*0870*/ 	.word	0x00008630
        /*0874*/ 	.word	0x00000000
        /*0878*/ 	.word	0x00000000
        /*087c*/ 	.short	0x010a
        /*087e*/ 	.byte	0xff
	.zero		1


	//   ....[120]....
        /*0880*/ 	.word	0x00008690
        /*0884*/ 	.word	0x00000000
        /*0888*/ 	.word	0x00000000
        /*088c*/ 	.short	0x010a
        /*088e*/ 	.byte	0xff
	.zero		1


	//   ....[121]....
        /*0890*/ 	.word	0x000086f0
        /*0894*/ 	.word	0x00000000
        /*0898*/ 	.word	0x00000000
        /*089c*/ 	.short	0x010a
        /*089e*/ 	.byte	0xff
	.zero		1


	//   ....[122]....
        /*08a0*/ 	.word	0x00008750
        /*08a4*/ 	.word	0x00000000
        /*08a8*/ 	.word	0x00000000
        /*08ac*/ 	.short	0x010a
        /*08ae*/ 	.byte	0xff
	.zero		1


	//   ....[123]....
        /*08b0*/ 	.word	0x000087b0
        /*08b4*/ 	.word	0x00000000
        /*08b8*/ 	.word	0x00000110
        /*08bc*/ 	.short	0x010a
        /*08be*/ 	.byte	0xff
	.zero		1


	//   ....[124]....
        /*08c0*/ 	.word	0x00008800
        /*08c4*/ 	.word	0x00000000
        /*08c8*/ 	.word	0x00000090
        /*08cc*/ 	.short	0x010a
        /*08ce*/ 	.byte	0xff
	.zero		1


	//   ....[125]....
        /*08d0*/ 	.word	0x00008860
        /*08d4*/ 	.word	0x00000000
        /*08d8*/ 	.word	0x00000088
        /*08dc*/ 	.short	0x010a
        /*08de*/ 	.byte	0xff
	.zero		1


	//   ....[126]....
        /*08e0*/ 	.word	0x000088c0
        /*08e4*/ 	.word	0x00000000
        /*08e8*/ 	.word	0x00000068
        /*08ec*/ 	.short	0x010a
        /*08ee*/ 	.byte	0xff
	.zero		1


	//   ....[127]....
        /*08f0*/ 	.word	0x00008920
        /*08f4*/ 	.word	0x00000000
        /*08f8*/ 	.word	0x00000068
        /*08fc*/ 	.short	0x010a
        /*08fe*/ 	.byte	0xff
	.zero		1


	//   ....[128]....
        /*0900*/ 	.word	0x00008980
        /*0904*/ 	.word	0x00000000
        /*0908*/ 	.word	0x00000000
        /*090c*/ 	.short	0x010a
        /*090e*/ 	.byte	0xff
	.zero		1


	//   ....[129]....
        /*0910*/ 	.word	0x000089e0
        /*0914*/ 	.word	0x00000000
        /*0918*/ 	.word	0x00000000
        /*091c*/ 	.short	0x010a
        /*091e*/ 	.byte	0xff
	.zero		1


	//   ....[130]....
        /*0920*/ 	.word	0x00008a30
        /*0924*/ 	.word	0x00000000
        /*0928*/ 	.word	0x00000090
        /*092c*/ 	.short	0x010a
        /*092e*/ 	.byte	0xff
	.zero		1


	//   ....[131]....
        /*0930*/ 	.word	0x00008a80
        /*0934*/ 	.word	0x00000000
        /*0938*/ 	.word	0x00000050
        /*093c*/ 	.short	0x010a
        /*093e*/ 	.byte	0xff
	.zero		1


	//   ....[132]....
        /*0940*/ 	.word	0x00008ad0
        /*0944*/ 	.word	0x0000006a
        /*0948*/ 	.word	0x000000b0
        /*094c*/ 	.short	0x010a
        /*094e*/ 	.byte	0xff
	.zero		1


	//   ....[133]....
        /*0950*/ 	.word	0x00008b20
        /*0954*/ 	.word	0x00000002
        /*0958*/ 	.word	0x00000050
        /*095c*/ 	.short	0x010a
        /*095e*/ 	.byte	0xff
	.zero		1


	//----- nvinfo : EIATTR_NUM_MBARRIERS
	.align		4
.L_47:
        /*0960*/ 	.byte	0x03, 0x38
        /*0962*/ 	.short	0x0023


	//----- nvinfo : EIATTR_EXIT_INSTR_OFFSETS
	.align		4
        /*0964*/ 	.byte	0x04, 0x1c
        /*0966*/ 	.short	(.L_49 - .L_48)


	//   ....[0]....
.L_48:
        /*0968*/ 	.word	0x00002a20


	//   ....[1]....
        /*096c*/ 	.word	0x00002f20


	//   ....[2]....
        /*0970*/ 	.word	0x00002f80


	//   ....[3]....
        /*0974*/ 	.word	0x000044c0


	//   ....[4]....
        /*0978*/ 	.word	0x00005390


	//   ....[5]....
        /*097c*/ 	.word	0x000053d0


	//   ....[6]....
        /*0980*/ 	.word	0x00007ec0


	//   ....[7]....
        /*0984*/ 	.word	0x00007f40


	//   ....[8]....
        /*0988*/ 	.word	0x00007f70


	//   ....[9]....
        /*098c*/ 	.word	0x00007fe0


	//----- nvinfo : EIATTR_MAX_THREADS
	.align		4
.L_49:
        /*0990*/ 	.byte	0x04, 0x05
        /*0992*/ 	.short	(.L_51 - .L_50)
.L_50:
        /*0994*/ 	.word	0x00000100
        /*0998*/ 	.word	0x00000001
        /*099c*/ 	.word	0x00000001


	//----- nvinfo : EIATTR_CRS_STACK_SIZE
	.align		4
.L_51:
        /*09a0*/ 	.byte	0x04, 0x1e
        /*09a2*/ 	.short	(.L_53 - .L_52)
.L_52:
        /*09a4*/ 	.word	0x00000000


	//----- nvinfo : EIATTR_CBANK_PARAM_SIZE
	.align		4
.L_53:
        /*09a8*/ 	.byte	0x03, 0x19
        /*09aa*/ 	.short	0x0800


	//----- nvinfo : EIATTR_PARAM_CBANK
	.align		4
        /*09ac*/ 	.byte	0x04, 0x0a
        /*09ae*/ 	.short	(.L_55 - .L_54)
	.align		4
.L_54:
        /*09b0*/ 	.word	index@(.nv.constant0._ZN7cutlass13device_kernelINS_4gemm6kernel13GemmUniversalIN4cute5tupleIJiiiiEEENS1_10collective13CollectiveMmaINS1_35MainloopSm100TmaUmmaWarpSpecializedILi5ELi2ELi4ENS5_IJNS4_1CILi2EEENSA_ILi1EEESC_EEEEENS5_IJNSA_ILi256EEENSA_ILi64EEENSA_ILi128EEEEEENS_6half_tENS5_IJlSC_lEEESJ_SK_NS4_8TiledMMAINS4_8MMA_AtomIJNS4_26SM100_MMA_F16BF16_2x1SM_SSISJ_SJ_fLi256ELi64ELNS4_4UMMA5MajorE0ELSP_0ELNSO_7ScaleInE0ELSQ_0EEEEEENS4_6LayoutINS5_IJSC_SC_SC_EEENS5_IJNSA_ILi0EEESV_SV_EEEEENS5_IJNS4_10UnderscoreESY_SY_EEEEENS4_18SM100_TMA_2SM_LOADENS4_14ComposedLayoutINS4_7SwizzleILi3ELi4ELi3EEENS4_18smem_ptr_flag_bitsILi16EEENST_INS5_IJNSA_ILi8EEESG_EEENS5_IJSG_SC_EEEEEEEvNS4_8identityES11_S1B_vS1C_EENS_8epilogue10collective18CollectiveEpilogueINS1E_23Sm100TmaWarpSpecializedILi3ELi2ELi32ELb1ELb0EEEJNS5_IJSH_SG_SH_EEENS5_IJNST_ISH_SC_EENST_INSA_ILi32EEESC_EEEEESJ_SK_SJ_SK_NS1E_6fusion15FusionCallbacksIS1I_NS1O_17LinearCombinationISJ_fSJ_fLNS_15FloatRoundStyleE2EEES1J_S1N_JEEENS4_5SM1004TMEM4LOAD26SM100_TMEM_LOAD_32dp32b32xENS4_13SM90_TMA_LOADENS12_INS13_ILi2ELi4ELi3EEES16_NST_INS5_IJS17_S1L_EEENS5_IJS1L_SC_EEEEEEENS4_39AutoVectorizingCopyWithAssumedAlignmentILi128EEENS4_14SM90_TMA_STOREES23_S25_S25_EEEvvEEEEvNT_6ParamsE)
        /*09b4*/ 	.short	0x0380
        /*09b6*/ 	.short	0x0800


	//----- nvinfo : EIATTR_SW_WAR
	.align		4
.L_55:
        /*09b8*/ 	.byte	0x04, 0x36
        /*09ba*/ 	.short	(.L_57 - .L_56)
.L_56:
        /*09bc*/ 	.word	0x00000008
.L_57:


//--------------------- .nv.callgraph             --------------------------
	.section	.nv.callgraph,"",@"SHT_CUDA_CALLGRAPH"
	.align	4
	.sectionentsize	8
	.align		4
        /*0000*/ 	.word	0x00000000
	.align		4
        /*0004*/ 	.word	0xffffffff
	.align		4
        /*0008*/ 	.word	index@(_ZN7cutlass13device_kernelINS_4gemm6kernel13GemmUniversalIN4cute5tupleIJiiiiEEENS1_10collective13CollectiveMmaINS1_35MainloopSm100TmaUmmaWarpSpecializedILi5ELi2ELi4ENS5_IJNS4_1CILi2EEENSA_ILi1EEESC_EEEEENS5_IJNSA_ILi256EEENSA_ILi64EEENSA_ILi128EEEEEENS_6half_tENS5_IJlSC_lEEESJ_SK_NS4_8TiledMMAINS4_8MMA_AtomIJNS4_26SM100_MMA_F16BF16_2x1SM_SSISJ_SJ_fLi256ELi64ELNS4_4UMMA5MajorE0ELSP_0ELNSO_7ScaleInE0ELSQ_0EEEEEENS4_6LayoutINS5_IJSC_SC_SC_EEENS5_IJNSA_ILi0EEESV_SV_EEEEENS5_IJNS4_10UnderscoreESY_SY_EEEEENS4_18SM100_TMA_2SM_LOADENS4_14ComposedLayoutINS4_7SwizzleILi3ELi4ELi3EEENS4_18smem_ptr_flag_bitsILi16EEENST_INS5_IJNSA_ILi8EEESG_EEENS5_IJSG_SC_EEEEEEEvNS4_8identityES11_S1B_vS1C_EENS_8epilogue10collective18CollectiveEpilogueINS1E_23Sm100TmaWarpSpecializedILi3ELi2ELi32ELb1ELb0EEEJNS5_IJSH_SG_SH_EEENS5_IJNST_ISH_SC_EENST_INSA_ILi32EEESC_EEEEESJ_SK_SJ_SK_NS1E_6fusion15FusionCallbacksIS1I_NS1O_17LinearCombinationISJ_fSJ_fLNS_15FloatRoundStyleE2EEES1J_S1N_JEEENS4_5SM1004TMEM4LOAD26SM100_TMEM_LOAD_32dp32b32xENS4_13SM90_TMA_LOADENS12_INS13_ILi2ELi4ELi3EEES16_NST_INS5_IJS17_S1L_EEENS5_IJS1L_SC_EEEEEEENS4_39AutoVectorizingCopyWithAssumedAlignmentILi128EEENS4_14SM90_TMA_STOREES23_S25_S25_EEEvvEEEEvNT_6ParamsE)
	.align		4
        /*000c*/ 	.word	index@(__assertfail)
	.align		4
        /*0010*/ 	.word	0x00000000
	.align		4
        /*0014*/ 	.word	0xfffffffe
	.align		4
        /*0018*/ 	.word	0x00000000
	.align		4
        /*001c*/ 	.word	0xfffffffd
	.align		4
        /*0020*/ 	.word	0x00000000
	.align		4
        /*0024*/ 	.word	0xfffffffc


//--------------------- .nv.constant4             --------------------------
	.section	.nv.constant4,"a",@progbits
	.align	8
	.align		8
.nv.constant4:
        /*0000*/ 	.dword	__assertfail
	.align		8
        /*0008*/ 	.dword	__unnamed_1
	.align		8
        /*0010*/ 	.dword	__unnamed_2
	.align		8
        /*0018*/ 	.dword	_ZN39_INTERNAL_7b7b2cc7_4_k_cu_fff86757_63224cuda3std3__45__cpo5beginE
	.align		8
        /*0020*/ 	.dword	_ZN39_INTERNAL_7b7b2cc7_4_k_cu_fff86757_63224cuda3std3__45__cpo3endE
	.align		8
        /*0028*/ 	.dword	_ZN39_INTERNAL_7b7b2cc7_4_k_cu_fff86757_63224cuda3std3__45__cpo6cbeginE
	.align		8
        /*0030*/ 	.dword	_ZN39_INTERNAL_7b7b2cc7_4_k_cu_fff86757_63224cuda3std3__45__cpo4cendE
	.align		8
        /*0038*/ 	.dword	_ZN39_INTERNAL_7b7b2cc7_4_k_cu_fff86757_63224cuda3std3__441_GLOBAL__N__7b7b2cc7_4_k_cu_fff86757_63226ignoreE
	.align		8
        /*0040*/ 	.dword	_ZN39_INTERNAL_7b7b2cc7_4_k_cu_fff86757_63224cuda3std3__419piecewise_constructE
	.align		8
        /*0048*/ 	.dword	_ZN39_INTERNAL_7b7b2cc7_4_k_cu_fff86757_63224cuda3std3__48in_placeE
	.align		8
        /*0050*/ 	.dword	_ZN39_INTERNAL_7b7b2cc7_4_k_cu_fff86757_63224cuda3std6ranges3__45__cpo4swapE
	.align		8
        /*0058*/ 	.dword	_ZN39_INTERNAL_7b7b2cc7_4_k_cu_fff86757_63224cuda3std6ranges3__45__cpo9iter_moveE
	.align		8
        /*0060*/ 	.dword	_ZN39_INTERNAL_7b7b2cc7_4_k_cu_fff86757_63224cute7productE
	.align		8
        /*0068*/ 	.dword	_ZN39_INTERNAL_7b7b2cc7_4_k_cu_fff86757_63224cute1_E
	.align		8
        /*0070*/ 	.dword	$str$25
	.align		8
        /*0078*/ 	.dword	$str$26
	.align		8
        /*0080*/ 	.dword	$str$27
	.align		8
        /*0088*/ 	.dword	$str$28


//--------------------- .text._ZN7cutlass13device_kernelINS_4gemm6kernel13GemmUniversalIN4cute5tupleIJiiiiEEENS1_10collective13CollectiveMmaINS1_35MainloopSm100TmaUmmaWarpSpecializedILi5ELi2ELi4ENS5_IJNS4_1CILi2EEENSA_ILi1EEESC_EEEEENS5_IJNSA_ILi256EEENSA_ILi64EEENSA_ILi128EEEEEENS_6half_tENS5_IJlSC_lEEESJ_SK_NS4_8TiledMMAINS4_8MMA_AtomIJNS4_26SM100_MMA_F16BF16_2x1SM_SSISJ_SJ_fLi256ELi64ELNS4_4UMMA5MajorE0ELSP_0ELNSO_7ScaleInE0ELSQ_0EEEEEENS4_6LayoutINS5_IJSC_SC_SC_EEENS5_IJNSA_ILi0EEESV_SV_EEEEENS5_IJNS4_10UnderscoreESY_SY_EEEEENS4_18SM100_TMA_2SM_LOADENS4_14ComposedLayoutINS4_7SwizzleILi3ELi4ELi3EEENS4_18smem_ptr_flag_bitsILi16EEENST_INS5_IJNSA_ILi8EEESG_EEENS5_IJSG_SC_EEEEEEEvNS4_8identityES11_S1B_vS1C_EENS_8epilogue10collective18CollectiveEpilogueINS1E_23Sm100TmaWarpSpecializedILi3ELi2ELi32ELb1ELb0EEEJNS5_IJSH_SG_SH_EEENS5_IJNST_ISH_SC_EENST_INSA_ILi32EEESC_EEEEESJ_SK_SJ_SK_NS1E_6fusion15FusionCallbacksIS1I_NS1O_17LinearCombinationISJ_fSJ_fLNS_15FloatRoundStyleE2EEES1J_S1N_JEEENS4_5SM1004TMEM4LOAD26SM100_TMEM_LOAD_32dp32b32xENS4_13SM90_TMA_LOADENS12_INS13_ILi2ELi4ELi3EEES16_NST_INS5_IJS17_S1L_EEENS5_IJS1L_SC_EEEEEEENS4_39AutoVectorizingCopyWithAssumedAlignmentILi128EEENS4_14SM90_TMA_STOREES23_S25_S25_EEEvvEEEEvNT_6ParamsE --------------------------
	.section	.text._ZN7cutlass13device_kernelINS_4gemm6kernel13GemmUniversalIN4cute5tupleIJiiiiEEENS1_10collective13CollectiveMmaINS1_35MainloopSm100TmaUmmaWarpSpecializedILi5ELi2ELi4ENS5_IJNS4_1CILi2EEENSA_ILi1EEESC_EEEEENS5_IJNSA_ILi256EEENSA_ILi64EEENSA_ILi128EEEEEENS_6half_tENS5_IJlSC_lEEESJ_SK_NS4_8TiledMMAINS4_8MMA_AtomIJNS4_26SM100_MMA_F16BF16_2x1SM_SSISJ_SJ_fLi256ELi64ELNS4_4UMMA5MajorE0ELSP_0ELNSO_7ScaleInE0ELSQ_0EEEEEENS4_6LayoutINS5_IJSC_SC_SC_EEENS5_IJNSA_ILi0EEESV_SV_EEEEENS5_IJNS4_10UnderscoreESY_SY_EEEEENS4_18SM100_TMA_2SM_LOADENS4_14ComposedLayoutINS4_7SwizzleILi3ELi4ELi3EEENS4_18smem_ptr_flag_bitsILi16EEENST_INS5_IJNSA_ILi8EEESG_EEENS5_IJSG_SC_EEEEEEEvNS4_8identityES11_S1B_vS1C_EENS_8epilogue10collective18CollectiveEpilogueINS1E_23Sm100TmaWarpSpecializedILi3ELi2ELi32ELb1ELb0EEEJNS5_IJSH_SG_SH_EEENS5_IJNST_ISH_SC_EENST_INSA_ILi32EEESC_EEEEESJ_SK_SJ_SK_NS1E_6fusion15FusionCallbacksIS1I_NS1O_17LinearCombinationISJ_fSJ_fLNS_15FloatRoundStyleE2EEES1J_S1N_JEEENS4_5SM1004TMEM4LOAD26SM100_TMEM_LOAD_32dp32b32xENS4_13SM90_TMA_LOADENS12_INS13_ILi2ELi4ELi3EEES16_NST_INS5_IJS17_S1L_EEENS5_IJS1L_SC_EEEEEEENS4_39AutoVectorizingCopyWithAssumedAlignmentILi128EEENS4_14SM90_TMA_STOREES23_S25_S25_EEEvvEEEEvNT_6ParamsE,"ax",@progbits
	.align	128
.text._ZN7cutlass13device_kernelINS_4gemm6kernel13GemmUniversalIN4cute5tupleIJiiiiEEENS1_10collective13CollectiveMmaINS1_35MainloopSm100TmaUmmaWarpSpecializedILi5ELi2ELi4ENS5_IJNS4_1CILi2EEENSA_ILi1EEESC_EEEEENS5_IJNSA_ILi256EEENSA_ILi64EEENSA_ILi128EEEEEENS_6half_tENS5_IJlSC_lEEESJ_SK_NS4_8TiledMMAINS4_8MMA_AtomIJNS4_26SM100_MMA_F16BF16_2x1SM_SSISJ_SJ_fLi256ELi64ELNS4_4UMMA5MajorE0ELSP_0ELNSO_7ScaleInE0ELSQ_0EEEEEENS4_6LayoutINS5_IJSC_SC_SC_EEENS5_IJNSA_ILi0EEESV_SV_EEEEENS5_IJNS4_10UnderscoreESY_SY_EEEEENS4_18SM100_TMA_2SM_LOADENS4_14ComposedLayoutINS4_7SwizzleILi3ELi4ELi3EEENS4_18smem_ptr_flag_bitsILi16EEENST_INS5_IJNSA_ILi8EEESG_EEENS5_IJSG_SC_EEEEEEEvNS4_8identityES11_S1B_vS1C_EENS_8epilogue10collective18CollectiveEpilogueINS1E_23Sm100TmaWarpSpecializedILi3ELi2ELi32ELb1ELb0EEEJNS5_IJSH_SG_SH_EEENS5_IJNST_ISH_SC_EENST_INSA_ILi32EEESC_EEEEESJ_SK_SJ_SK_NS1E_6fusion15FusionCallbacksIS1I_NS1O_17LinearCombinationISJ_fSJ_fLNS_15FloatRoundStyleE2EEES1J_S1N_JEEENS4_5SM1004TMEM4LOAD26SM100_TMEM_LOAD_32dp32b32xENS4_13SM90_TMA_LOADENS12_INS13_ILi2ELi4ELi3EEES16_NST_INS5_IJS17_S1L_EEENS5_IJS1L_SC_EEEEEEENS4_39AutoVectorizingCopyWithAssumedAlignmentILi128EEENS4_14SM90_TMA_STOREES23_S25_S25_EEEvvEEEEvNT_6ParamsE:
        .type           _ZN7cutlass13device_kernelINS_4gemm6kernel13GemmUniversalIN4cute5tupleIJiiiiEEENS1_10collective13CollectiveMmaINS1_35MainloopSm100TmaUmmaWarpSpecializedILi5ELi2ELi4ENS5_IJNS4_1CILi2EEENSA_ILi1EEESC_EEEEENS5_IJNSA_ILi256EEENSA_ILi64EEENSA_ILi128EEEEEENS_6half_tENS5_IJlSC_lEEESJ_SK_NS4_8TiledMMAINS4_8MMA_AtomIJNS4_26SM100_MMA_F16BF16_2x1SM_SSISJ_SJ_fLi256ELi64ELNS4_4UMMA5MajorE0ELSP_0ELNSO_7ScaleInE0ELSQ_0EEEEEENS4_6LayoutINS5_IJSC_SC_SC_EEENS5_IJNSA_ILi0EEESV_SV_EEEEENS5_IJNS4_10UnderscoreESY_SY_EEEEENS4_18SM100_TMA_2SM_LOADENS4_14ComposedLayoutINS4_7SwizzleILi3ELi4ELi3EEENS4_18smem_ptr_flag_bitsILi16EEENST_INS5_IJNSA_ILi8EEESG_EEENS5_IJSG_SC_EEEEEEEvNS4_8identityES11_S1B_vS1C_EENS_8epilogue10collective18CollectiveEpilogueINS1E_23Sm100TmaWarpSpecializedILi3ELi2ELi32ELb1ELb0EEEJNS5_IJSH_SG_SH_EEENS5_IJNST_ISH_SC_EENST_INSA_ILi32EEESC_EEEEESJ_SK_SJ_SK_NS1E_6fusion15FusionCallbacksIS1I_NS1O_17LinearCombinationISJ_fSJ_fLNS_15FloatRoundStyleE2EEES1J_S1N_JEEENS4_5SM1004TMEM4LOAD26SM100_TMEM_LOAD_32dp32b32xENS4_13SM90_TMA_LOADENS12_INS13_ILi2ELi4ELi3EEES16_NST_INS5_IJS17_S1L_EEENS5_IJS1L_SC_EEEEEEENS4_39AutoVectorizingCopyWithAssumedAlignmentILi128EEENS4_14SM90_TMA_STOREES23_S25_S25_EEEvvEEEEvNT_6ParamsE,@function
        .size           _ZN7cutlass13device_kernelINS_4gemm6kernel13GemmUniversalIN4cute5tupleIJiiiiEEENS1_10collective13CollectiveMmaINS1_35MainloopSm100TmaUmmaWarpSpecializedILi5ELi2ELi4ENS5_IJNS4_1CILi2EEENSA_ILi1EEESC_EEEEENS5_IJNSA_ILi256EEENSA_ILi64EEENSA_ILi128EEEEEENS_6half_tENS5_IJlSC_lEEESJ_SK_NS4_8TiledMMAINS4_8MMA_AtomIJNS4_26SM100_MMA_F16BF16_2x1SM_SSISJ_SJ_fLi256ELi64ELNS4_4UMMA5MajorE0ELSP_0ELNSO_7ScaleInE0ELSQ_0EEEEEENS4_6LayoutINS5_IJSC_SC_SC_EEENS5_IJNSA_ILi0EEESV_SV_EEEEENS5_IJNS4_10UnderscoreESY_SY_EEEEENS4_18SM100_TMA_2SM_LOADENS4_14ComposedLayoutINS4_7SwizzleILi3ELi4ELi3EEENS4_18smem_ptr_flag_bitsILi16EEENST_INS5_IJNSA_ILi8EEESG_EEENS5_IJSG_SC_EEEEEEEvNS4_8identityES11_S1B_vS1C_EENS_8epilogue10collective18CollectiveEpilogueINS1E_23Sm100TmaWarpSpecializedILi3ELi2ELi32ELb1ELb0EEEJNS5_IJSH_SG_SH_EEENS5_IJNST_ISH_SC_EENST_INSA_ILi32EEESC_EEEEESJ_SK_SJ_SK_NS1E_6fusion15FusionCallbacksIS1I_NS1O_17LinearCombinationISJ_fSJ_fLNS_15FloatRoundStyleE2EEES1J_S1N_JEEENS4_5SM1004TMEM4LOAD26SM100_TMEM_LOAD_32dp32b32xENS4_13SM90_TMA_LOADENS12_INS13_ILi2ELi4ELi3EEES16_NST_INS5_IJS17_S1L_EEENS5_IJS1L_SC_EEEEEEENS4_39AutoVectorizingCopyWithAssumedAlignmentILi128EEENS4_14SM90_TMA_STOREES23_S25_S25_EEEvvEEEEvNT_6ParamsE,(.L_x_178 - _ZN7cutlass13device_kernelINS_4gemm6kernel13GemmUniversalIN4cute5tupleIJiiiiEEENS1_10collective13CollectiveMmaINS1_35MainloopSm100TmaUmmaWarpSpecializedILi5ELi2ELi4ENS5_IJNS4_1CILi2EEENSA_ILi1EEESC_EEEEENS5_IJNSA_ILi256EEENSA_ILi64EEENSA_ILi128EEEEEENS_6half_tENS5_IJlSC_lEEESJ_SK_NS4_8TiledMMAINS4_8MMA_AtomIJNS4_26SM100_MMA_F16BF16_2x1SM_SSISJ_SJ_fLi256ELi64ELNS4_4UMMA5MajorE0ELSP_0ELNSO_7ScaleInE0ELSQ_0EEEEEENS4_6LayoutINS5_IJSC_SC_SC_EEENS5_IJNSA_ILi0EEESV_SV_EEEEENS5_IJNS4_10UnderscoreESY_SY_EEEEENS4_18SM100_TMA_2SM_LOADENS4_14ComposedLayoutINS4_7SwizzleILi3ELi4ELi3EEENS4_18smem_ptr_flag_bitsILi16EEENST_INS5_IJNSA_ILi8EEESG_EEENS5_IJSG_SC_EEEEEEEvNS4_8identityES11_S1B_vS1C_EENS_8epilogue10collective18CollectiveEpilogueINS1E_23Sm100TmaWarpSpecializedILi3ELi2ELi32ELb1ELb0EEEJNS5_IJSH_SG_SH_EEENS5_IJNST_ISH_SC_EENST_INSA_ILi32EEESC_EEEEESJ_SK_SJ_SK_NS1E_6fusion15FusionCallbacksIS1I_NS1O_17LinearCombinationISJ_fSJ_fLNS_15FloatRoundStyleE2EEES1J_S1N_JEEENS4_5SM1004TMEM4LOAD26SM100_TMEM_LOAD_32dp32b32xENS4_13SM90_TMA_LOADENS12_INS13_ILi2ELi4ELi3EEES16_NST_INS5_IJS17_S1L_EEENS5_IJS1L_SC_EEEEEEENS4_39AutoVectorizingCopyWithAssumedAlignmentILi128EEENS4_14SM90_TMA_STOREES23_S25_S25_EEEvvEEEEvNT_6ParamsE)
        .other          _ZN7cutlass13device_kernelINS_4gemm6kernel13GemmUniversalIN4cute5tupleIJiiiiEEENS1_10collective13CollectiveMmaINS1_35MainloopSm100TmaUmmaWarpSpecializedILi5ELi2ELi4ENS5_IJNS4_1CILi2EEENSA_ILi1EEESC_EEEEENS5_IJNSA_ILi256EEENSA_ILi64EEENSA_ILi128EEEEEENS_6half_tENS5_IJlSC_lEEESJ_SK_NS4_8TiledMMAINS4_8MMA_AtomIJNS4_26SM100_MMA_F16BF16_2x1SM_SSISJ_SJ_fLi256ELi64ELNS4_4UMMA5MajorE0ELSP_0ELNSO_7ScaleInE0ELSQ_0EEEEEENS4_6LayoutINS5_IJSC_SC_SC_EEENS5_IJNSA_ILi0EEESV_SV_EEEEENS5_IJNS4_10UnderscoreESY_SY_EEEEENS4_18SM100_TMA_2SM_LOADENS4_14ComposedLayoutINS4_7SwizzleILi3ELi4ELi3EEENS4_18smem_ptr_flag_bitsILi16EEENST_INS5_IJNSA_ILi8EEESG_EEENS5_IJSG_SC_EEEEEEEvNS4_8identityES11_S1B_vS1C_EENS_8epilogue10collective18CollectiveEpilogueINS1E_23Sm100TmaWarpSpecializedILi3ELi2ELi32ELb1ELb0EEEJNS5_IJSH_SG_SH_EEENS5_IJNST_ISH_SC_EENST_INSA_ILi32EEESC_EEEEESJ_SK_SJ_SK_NS1E_6fusion15FusionCallbacksIS1I_NS1O_17LinearCombinationISJ_fSJ_fLNS_15FloatRoundStyleE2EEES1J_S1N_JEEENS4_5SM1004TMEM4LOAD26SM100_TMEM_LOAD_32dp32b32xENS4_13SM90_TMA_LOADENS12_INS13_ILi2ELi4ELi3EEES16_NST_INS5_IJS17_S1L_EEENS5_IJS1L_SC_EEEEEEENS4_39AutoVectorizingCopyWithAssumedAlignmentILi128EEENS4_14SM90_TMA_STOREES23_S25_S25_EEEvvEEEEvNT_6ParamsE,@"STO_CUDA_ENTRY STV_DEFAULT"
_ZN7cutlass13device_kernelINS_4gemm6kernel13GemmUniversalIN4cute5tupleIJiiiiEEENS1_10collective13CollectiveMmaINS1_35MainloopSm100TmaUmmaWarpSpecializedILi5ELi2ELi4ENS5_IJNS4_1CILi2EEENSA_ILi1EEESC_EEEEENS5_IJNSA_ILi256EEENSA_ILi64EEENSA_ILi128EEEEEENS_6half_tENS5_IJlSC_lEEESJ_SK_NS4_8TiledMMAINS4_8MMA_AtomIJNS4_26SM100_MMA_F16BF16_2x1SM_SSISJ_SJ_fLi256ELi64ELNS4_4UMMA5MajorE0ELSP_0ELNSO_7ScaleInE0ELSQ_0EEEEEENS4_6LayoutINS5_IJSC_SC_SC_EEENS5_IJNSA_ILi0EEESV_SV_EEEEENS5_IJNS4_10UnderscoreESY_SY_EEEEENS4_18SM100_TMA_2SM_LOADENS4_14ComposedLayoutINS4_7SwizzleILi3ELi4ELi3EEENS4_18smem_ptr_flag_bitsILi16EEENST_INS5_IJNSA_ILi8EEESG_EEENS5_IJSG_SC_EEEEEEEvNS4_8identityES11_S1B_vS1C_EENS_8epilogue10collective18CollectiveEpilogueINS1E_23Sm100TmaWarpSpecializedILi3ELi2ELi32ELb1ELb0EEEJNS5_IJSH_SG_SH_EEENS5_IJNST_ISH_SC_EENST_INSA_ILi32EEESC_EEEEESJ_SK_SJ_SK_NS1E_6fusion15FusionCallbacksIS1I_NS1O_17LinearCombinationISJ_fSJ_fLNS_15FloatRoundStyleE2EEES1J_S1N_JEEENS4_5SM1004TMEM4LOAD26SM100_TMEM_LOAD_32dp32b32xENS4_13SM90_TMA_LOADENS12_INS13_ILi2ELi4ELi3EEES16_NST_INS5_IJS17_S1L_EEENS5_IJS1L_SC_EEEEEEENS4_39AutoVectorizingCopyWithAssumedAlignmentILi128EEENS4_14SM90_TMA_STOREES23_S25_S25_EEEvvEEEEvNT_6ParamsE:
[----:B------:R-:W1:Y:S01]  /*0000*/  LDC R1, c[0x0][0x37c] ;  /* 0x0000df00ff017b82 */ /* 0x000e620000000800 */
[----:B------:R-:W2:Y:S01]  /*0010*/  S2R R97, SR_TID.X ;  /* 0x0000000000617919 */ /* 0x000ea20000002100 */
[----:B------:R-:W3:Y:S06]  /*0020*/  LDCU.64 UR6, c[0x0][0x890] ;  /* 0x00011200ff0677ac */ /* 0x000eec0008000a00 */
[----:B------:R-:W4:Y:S01]  /*0030*/  S2UR UR37, SR_CgaCtaId ;  /* 0x00000000002579c3 */ /* 0x000f220000008800 */
[----:B------:R-:W-:Y:S02]  /*0040*/  PRMT R92, RZ, 0x7610, R92 ;  /* 0x00007610ff5c7816 */ /* 0x000fe4000000005c */
[----:B------:R-:W-:Y:S01]  /*0050*/  ELECT P1, URZ, PT ;  /* 0x0000000000ff782f */ /* 0x000fe20003820000 */
[----:B------:R-:W1:Y:S01]  /*0060*/  LDCU.64 UR46, c[0x0][0x358] ;  /* 0x00006b00ff2e77ac */ /* 0x000e620008000a00 */
[----:B---3--:R-:W-:-:S04]  /*0070*/  UISETP.NE.U32.AND UP0, UPT, UR6, URZ, UPT ;  /* 0x000000ff0600728c */ /* 0x008fc8000bf05070 */
[----:B------:R-:W-:Y:S02]  /*0080*/  UISETP.NE.AND.EX UP0, UPT, UR7, URZ, UPT, UP0 ;  /* 0x000000ff0700728c */ /* 0x000fe4000bf05300 */
[----:B----4-:R-:W-:Y:S02]  /*0090*/  ULOP3.LUT UR5, UR37, 0x1, URZ, 0xc0, !UPT ;  /* 0x0000000125057892 */ /* 0x010fe4000f8ec0ff */
[----:B------:R-:W-:Y:S01]  /*00a0*/  ULOP3.LUT UR4, UR37, 0x1, URZ, 0x3c, !UPT ;  /* 0x0000000125047892 */ /* 0x000fe2000f8e3cff */
[----:B--2---:R-:W-:-:S05]  /*00b0*/  SHF.R.U32.HI R96, RZ, 0x5, R97 ;  /* 0x00000005ff607819 */ /* 0x004fca0000011661 */
[----:B------:R-:W2:Y:S02]  /*00c0*/  SHFL.IDX PT, R0, R96, RZ, 0x1f ;  /* 0x00001fff60007589 */ /* 0x000ea400000e0000 */
[----:B--2---:R-:W-:Y:S01]  /*00d0*/  R2UR UR10, R0 ;  /* 0x00000000000a72ca */ /* 0x004fe200000e0000 */
[----:B-1----:R-:W-:-:S14]  /*00e0*/  BRA.U UP0, `(.L_x_0) ;  /* 0x00000001002c7547 */ /* 0x002fdc000b800000 */
[----:B------:R-:W1:Y:S02]  /*00f0*/  LDCU.64 UR8, c[0x0][0x888] ;  /* 0x00011100ff0877ac */ /* 0x000e640008000a00 */
[----:B-1----:R-:W-:-:S04]  /*0100*/  UISETP.NE.U32.AND UP0, UPT, UR8, URZ, UPT ;  /* 0x000000ff0800728c */ /* 0x002fc8000bf05070 */
[----:B------:R-:W-:-:S09]  /*0110*/  UISETP.NE.AND.EX UP0, UPT, UR9, URZ, UPT, UP0 ;  /* 0x000000ff0900728c */ /* 0x000fd2000bf05300 */
[----:B------:R-:W-:Y:S05]  /*0120*/  BRA.U !UP0, `(.L_x_1) ;  /* 0x0000000108107547 */ /* 0x000fea000b800000 */
[----:B------:R-:W1:Y:S02]  /*0130*/  LDC.64 R2, c[0x0][0x888] ;  /* 0x00022200ff027b82 */ /* 0x000e640000000a00 */
[----:B-1----:R1:W5:Y:S01]  /*0140*/  LDG.E R49, desc[UR46][R2.64] ;  /* 0x0000002e02317981 */ /* 0x002362000c1e1900 */
[----:B------:R-:W-:Y:S01]  /*0150*/  HFMA2 R92, -RZ, RZ, 0, 5.9604644775390625e-08 ;  /* 0x00000001ff5c7431 */ /* 0x000fe200000001ff */
[----:B------:R-:W-:Y:S05]  /*0160*/  BRA `(.L_x_0) ;  /* 0x00000000000c7947 */ /* 0x000fea0003800000 */
.L_x_1:
[----:B------:R-:W1:Y:S01]  /*0170*/  LDCU UR8, c[0x0][0x880] ;  /* 0x00011000ff0877ac */ /* 0x000e620008000800 */
[----:B------:R-:W-:Y:S01]  /*0180*/  HFMA2 R92, -RZ, RZ, 0, 5.9604644775390625e-08 ;  /* 0x00000001ff5c7431 */ /* 0x000fe200000001ff */
[----:B-1----:R-:W-:-:S07]  /*0190*/  MOV R49, UR8 ;  /* 0x0000000800317c02 */ /* 0x002fce0008000f00 */
.L_x_0:
[----:B------:R-:W2:Y:S02]  /*01a0*/  LDCU.64 UR8, c[0x0][0x8b0] ;  /* 0x00011600ff0877ac */ /* 0x000ea40008000a00 */
[----:B--2---:R-:W-:-:S04]  /*01b0*/  UISETP.NE.U32.AND UP0, UPT, UR8, URZ, UPT ;  /* 0x000000ff0800728c */ /* 0x004fc8000bf05070 */
[----:B------:R-:W-:-:S09]  /*01c0*/  UISETP.NE.AND.EX UP0, UPT, UR9, URZ, UPT, UP0 ;  /* 0x000000ff0900728c */ /* 0x000fd2000bf05300 */
[----:B------:R-:W-:Y:S05]  /*01d0*/  BRA.U UP0, `(.L_x_2) ;  /* 0x0000000100247547 */ /* 0x000fea000b800000 */
[----:B------:R-:W2:Y:S02]  /*01e0*/  LDCU.64 UR8, c[0x0][0x8a8] ;  /* 0x00011500ff0877ac */ /* 0x000ea40008000a00 */
[----:B--2---:R-:W-:-:S04]  /*01f0*/  UISETP.NE.U32.AND UP0, UPT, UR8, URZ, UPT ;  /* 0x000000ff0800728c */ /* 0x004fc8000bf05070 */
[----:B------:R-:W-:-:S09]  /*0200*/  UISETP.NE.AND.EX UP0, UPT, UR9, URZ, UPT, UP0 ;  /* 0x000000ff0900728c */ /* 0x000fd2000bf05300 */
[----:B------:R-:W-:Y:S05]  /*0210*/  BRA.U !UP0, `(.L_x_3) ;  /* 0x00000001080c7547 */ /* 0x000fea000b800000 */
[----:B-1----:R-:W1:Y:S02]  /*0220*/  LDC.64 R2, c[0x0][0x8a8] ;  /* 0x00022a00ff027b82 */ /* 0x002e640000000a00 */
[----:B-1----:R2:W5:Y:S01]  /*0230*/  LDG.E R47, desc[UR46][R2.64] ;  /* 0x0000002e022f7981 */ /* 0x002562000c1e1900 */
[----:B------:R-:W-:Y:S05]  /*0240*/  BRA `(.L_x_2) ;  /* 0x0000000000087947 */ /* 0x000fea0003800000 */
.L_x_3:
[----:B------:R-:W2:Y:S02]  /*0250*/  LDCU UR8, c[0x0][0x8a0] ;  /* 0x00011400ff0877ac */ /* 0x000ea40008000800 */
[----:B--2---:R-:W-:Y:S02]  /*0260*/  MOV R47, UR8 ;  /* 0x00000008002f7c02 */ /* 0x004fe40008000f00 */
.L_x_2:
[----:B------:R-:W-:Y:S01]  /*0270*/  IMAD.U32 R0, RZ, RZ, UR10 ;  /* 0x0000000aff007e24 */ /* 0x000fe2000f8e00ff */
[----:B------:R-:W-:Y:S04]  /*0280*/  BSSY.RECONVERGENT B0, `(.L_x_4) ;  /* 0x000000c000007945 */ /* 0x000fe80003800200 */
[C---:B------:R-:W-:Y:S02]  /*0290*/  ISETP.NE.OR P2, PT, R0.reuse, 0x1, !P1 ;  /* 0x000000010000780c */ /* 0x040fe40004f45670 */
[----:B------:R-:W-:-:S11]  /*02a0*/  ISETP.NE.OR P0, PT, R0, 0x3, !P1 ;  /* 0x000000030000780c */ /* 0x000fd60004f05670 */
[----:B------:R-:W-:Y:S05]  /*02b0*/  @P2 BRA `(.L_x_5) ;  /* 0x0000000000202947 */ /* 0x000fea0003800000 */
[----:B------:R-:W3:Y:S02]  /*02c0*/  LDCU.64 UR8, c[0x0][0x348] ;  /* 0x00006900ff0877ac */ /* 0x000ee40008000a00 */
[----:B---3--:R-:W-:Y:S02]  /*02d0*/  UIADD3 UR12, UP1, UPT, UR8, 0x80, URZ ;  /* 0x00000080080c7890 */ /* 0x008fe4000ff3e0ff */
[----:B------:R-:W-:Y:S02]  /*02e0*/  UIADD3 UR8, UP0, UPT, UR8, 0x180, URZ ;  /* 0x0000018008087890 */ /* 0x000fe4000ff1e0ff */
[----:B------:R-:W-:Y:S02]  /*02f0*/  UIADD3.X UR13, UPT, UPT, URZ, UR9, URZ, UP1, !UPT ;  /* 0x00000009ff0d7290 */ /* 0x000fe40008ffe4ff */
[----:B------:R-:W-:-:S07]  /*0300*/  UIADD3.X UR9, UPT, UPT, URZ, UR9, URZ, UP0, !UPT ;  /* 0x00000009ff097290 */ /* 0x000fce00087fe4ff */
[----:B------:R3:W-:Y:S02]  /*0310*/  UTMACCTL.PF [UR12] ;  /* 0x000000000c0079b9 */ /* 0x0007e40008040000 */
[----:B------:R3:W-:Y:S02]  /*0320*/  UTMACCTL.PF [UR8] ;  /* 0x00000000080079b9 */ /* 0x0007e40008040000 */
[----:B---3--:R-:W-:Y:S01]  /*0330*/  NOP ;  /* 0x0000000000007918 */ /* 0x008fe20000000000 */
.L_x_5:
[----:B------:R-:W-:Y:S05]  /*0340*/  BSYNC.RECONVERGENT B0 ;  /* 0x0000000000007941 */ /* 0x000fea0003800200 */
.L_x_4:
[----:B------:R-:W-:Y:S04]  /*0350*/  BSSY.RECONVERGENT B0, `(.L_x_6) ;  /* 0x000000a000007945 */ /* 0x000fe80003800200 */
        /* <DEDUP_REMOVED lines=9> */
.L_x_7:
[----:B------:R-:W-:Y:S05]  /*03f0*/  BSYNC.RECONVERGENT B0 ;  /* 0x0000000000007941 */ /* 0x000fea0003800200 */
.L_x_6:
[----:B------:R-:W3:Y:S01]  /*0400*/  LDCU.64 UR8, c[0x0][0x888] ;  /* 0x00011100ff0877ac */ /* 0x000ee20008000a00 */
[----:B------:R-:W-:Y:S02]  /*0410*/  UISETP.EQ.U32.AND UP1, UPT, UR6, URZ, UPT ;  /* 0x000000ff0600728c */ /* 0x000fe4000bf22070 */
[----:B------:R-:W-:Y:S02]  /*0420*/  UPLOP3.LUT UP5, UPT, UPT, UPT, UPT, 0x80, 0x8 ;  /* 0x000000000008789c */ /* 0x000fe40003faf070 */
[----:B---3--:R-:W-:-:S04]  /*0430*/  UISETP.NE.U32.AND UP0, UPT, UR8, URZ, UPT ;  /* 0x000000ff0800728c */ /* 0x008fc8000bf05070 */
[----:B------:R-:W-:-:S04]  /*0440*/  UISETP.NE.AND.EX UP0, UPT, UR9, URZ, UPT, UP0 ;  /* 0x000000ff0900728c */ /* 0x000fc8000bf05300 */
[----:B------:R-:W-:-:S04]  /*0450*/  UISETP.EQ.OR.EX UP2, UPT, UR7, URZ, !UP0, UP1 ;  /* 0x000000ff0700728c */ /* 0x000fc8000c742710 */
[----:B------:R-:W-:-:S05]  /*0460*/  UP2UR UR53, UPR, URZ, 0x4 ;  /* 0x00000004ff357883 */ /* 0x000fca0008000000 */
[----:B------:R-:W-:Y:S07]  /*0470*/  BRA.U !UP2, `(.L_x_8) ;  /* 0x000000010a207547 */ /* 0x000fee000b800000 */
[----:B------:R-:W-:Y:S01]  /*0480*/  UISETP.NE.U32.AND UP2, UPT, UR6, URZ, UPT ;  /* 0x000000ff0600728c */ /* 0x000fe2000bf45070 */
[----:B-----5:R-:W-:Y:S01]  /*0490*/  FSETP.NEU.AND P0, PT, R49, RZ, PT ;  /* 0x000000ff3100720b */ /* 0x020fe20003f0d000 */
[----:B------:R-:W-:Y:S02]  /*04a0*/  USEL UR6, URZ, 0xffffffff, UP0 ;  /* 0xffffffffff067887 */ /* 0x000fe40008000000 */
[----:B------:R-:W-:-:S10]  /*04b0*/  UISETP.NE.AND.EX UP2, UPT, UR7, URZ, UPT, UP2 ;  /* 0x000000ff0700728c */ /* 0x000fd4000bf45320 */
[----:B------:R-:W-:Y:S01]  /*04c0*/  VOTEU.ANY UP1, P0 ;  /* 0x0000000000ff7886 */ /* 0x000fe20000020100 */
[----:B------:R-:W-:-:S04]  /*04d0*/  @!UP2 USEL UR6, URZ, 0xffffffff, UP1 ;  /* 0xffffffffff06a887 */ /* 0x000fc80008800000 */
[----:B------:R-:W-:-:S04]  /*04e0*/  ULOP3.LUT UR6, UR6, 0x1, URZ, 0xc0, !UPT ;  /* 0x0000000106067892 */ /* 0x000fc8000f8ec0ff */
[----:B------:R-:W-:-:S11]  /*04f0*/  UISETP.NE.U32.AND UP5, UPT, UR6, 0x1, UPT ;  /* 0x000000010600788c */ /* 0x000fd6000bfa5070 */
.L_x_8:
[----:B------:R-:W3:Y:S01]  /*0500*/  SHFL.IDX PT, R0, R96, RZ, 0x1f ;  /* 0x00001fff60007589 */ /* 0x000ee200000e0000 */
[----:B------:R-:W-:-:S04]  /*0510*/  UISETP.NE.AND UP1, UPT, UR10, 0x2, UPT ;  /* 0x000000020a00788c */ /* 0x000fc8000bf25270 */
[----:B------:R-:W-:Y:S02]  /*0520*/  UISETP.EQ.AND UP2, UPT, UR5, URZ, !UP1 ;  /* 0x000000ff0500728c */ /* 0x000fe4000cf42270 */
[----:B------:R-:W-:-:S04]  /*0530*/  USEL UR7, URZ, 0x1, UP1 ;  /* 0x00000001ff077887 */ /* 0x000fc80008800000 */
[----:B------:R-:W-:Y:S02]  /*0540*/  PLOP3.LUT P5, PT, P1, PT, UP2, 0x80, 0x8 ;  /* 0x000000000008781c */ /* 0x000fe40000faf028 */
[----:B---3--:R-:W-:-:S13]  /*0550*/  ISETP.NE.AND P0, PT, R0, RZ, PT ;  /* 0x000000ff0000720c */ /* 0x008fda0003f05270 */
[----:B------:R-:W-:Y:S05]  /*0560*/  @P0 BRA `(.L_x_9) ;  /* 0x00000000004c0947 */ /* 0x000fea0003800000 */
[----:B------:R-:W-:Y:S01]  /*0570*/  UMOV UR8, 0x400 ;  /* 0x0000040000087882 */ /* 0x000fe20000000000 */
[----:B------:R-:W-:Y:S01]  /*0580*/  UMOV UR6, 0x1 ;  /* 0x0000000100067882 */ /* 0x000fe20000000000 */
[----:B------:R-:W-:Y:S02]  /*0590*/  ULEA UR8, UR37, UR8, 0x18 ;  /* 0x0000000825087291 */ /* 0x000fe4000f8ec0ff */
[----:B------:R-:W-:-:S04]  /*05a0*/  UIADD3 UR12, UPT, UPT, -UR6, 0x100000, URZ ;  /* 0x00100000060c7890 */ /* 0x000fc8000fffe1ff */
[----:B------:R-:W-:Y:S02]  /*05b0*/  USHF.L.U32 UR13, UR12, 0xb, URZ ;  /* 0x0000000b0c0d7899 */ /* 0x000fe400080006ff */
[----:B------:R-:W-:Y:S01]  /*05c0*/  USHF.L.U32 UR12, UR12, 0x1, URZ ;  /* 0x000000010c0c7899 */ /* 0x000fe200080006ff */
[----:B------:R-:W-:Y:S01]  /*05d0*/  ELECT P0, URZ, PT ;  /* 0x0000000000ff782f */ /* 0x000fe20003800000 */
[----:B------:R-:W3:Y:S10]  /*05e0*/  FENCE.VIEW.ASYNC.S ;  /* 0x00000000000073c6 */ /* 0x000ef40000000000 */
[----:B---3--:R3:W4:Y:S01]  /*05f0*/  SYNCS.EXCH.64 URZ, [UR8], UR12 ;  /* 0x0000000c08ff75b2 */ /* 0x0087220008000100 */
[----:B------:R3:W1:Y:S01]  /*0600*/  SYNCS.EXCH.64 URZ, [UR8+0x28], UR12 ;  /* 0x0000280c08ff75b2 */ /* 0x0006620008000100 */
        /* <DEDUP_REMOVED lines=8> */
[----:B------:R-:W-:Y:S01]  /*0690*/  NOP ;  /* 0x0000000000007918 */ /* 0x000fe20000000000 */
.L_x_9:
[----:B------:R-:W2:Y:S01]  /*06a0*/  SHFL.IDX PT, R0, R96, RZ, 0x1f ;  /* 0x00001fff60007589 */ /* 0x000ea200000e0000 */
[----:B------:R-:W-:Y:S01]  /*06b0*/  NOP ;  /* 0x0000000000007918 */ /* 0x000fe20000000000 */
[----:B--2---:R-:W-:-:S13]  /*06c0*/  ISETP.NE.AND P0, PT, R0, 0x1, PT ;  /* 0x000000010000780c */ /* 0x004fda0003f05270 */
[----:B------:R-:W-:Y:S05]  /*06d0*/  @P0 BRA `(.L_x_10) ;  /* 0x00000000004c0947 */ /* 0x000fea0003800000 */
[----:B------:R-:W-:Y:S01]  /*06e0*/  UMOV UR9, 0x400 ;  /* 0x0000040000097882 */ /* 0x000fe20000000000 */
[----:B---3--:R-:W-:Y:S01]  /*06f0*/  UMOV UR8, 0x20 ;  /* 0x0000002000087882 */ /* 0x008fe20000000000 */
[----:B------:R-:W-:Y:S01]  /*0700*/  UMOV UR6, 0x80 ;  /* 0x0000008000067882 */ /* 0x000fe20000000000 */
[----:B------:R-:W-:Y:S02]  /*0710*/  ULEA UR9, UR37, UR9, 0x18 ;  /* 0x0000000925097291 */ /* 0x000fe4000f8ec0ff */
[----:B------:R-:W-:-:S04]  /*0720*/  UIADD3 UR12, UPT, UPT, -UR8, 0x100000, URZ ;  /* 0x00100000080c7890 */ /* 0x000fc8000fffe1ff */
[----:B------:R-:W-:Y:S02]  /*0730*/  USHF.L.U32 UR13, UR12, 0xb, URZ ;  /* 0x0000000b0c0d7899 */ /* 0x000fe400080006ff */
[----:B------:R-:W-:Y:S02]  /*0740*/  USHF.L.U32 UR12, UR12, 0x1, URZ ;  /* 0x000000010c0c7899 */ /* 0x000fe400080006ff */
[----:B------:R-:W-:-:S04]  /*0750*/  UIADD3 UR14, UPT, UPT, -UR6, 0x100000, URZ ;  /* 0x00100000060e7890 */ /* 0x000fc8000fffe1ff */
[----:B------:R-:W-:Y:S02]  /*0760*/  USHF.L.U32 UR15, UR14, 0xb, URZ ;  /* 0x0000000b0e0f7899 */ /* 0x000fe400080006ff */
[----:B------:R-:W-:Y:S01]  /*0770*/  USHF.L.U32 UR14, UR14, 0x1, URZ ;  /* 0x000000010e0e7899 */ /* 0x000fe200080006ff */
[----:B------:R-:W-:Y:S01]  /*0780*/  ELECT P0, URZ, PT ;  /* 0x0000000000ff782f */ /* 0x000fe20003800000 */
[----:B------:R-:W2:Y:S02]  /*0790*/  FENCE.VIEW.ASYNC.S ;  /* 0x00000000000073c6 */ /* 0x000ea40000000000 */
[----:B--2---:R2:W3:Y:S08]  /*07a0*/  SYNCS.EXCH.64 URZ, [UR9+0x50], UR12 ;  /* 0x0000500c09ff75b2 */ /* 0x0044f00008000100 */
[----:B------:R2:W1:Y:S01]  /*07b0*/  SYNCS.EXCH.64 URZ, [UR9+0x68], UR14 ;  /* 0x0000680e09ff75b2 */ /* 0x0004620008000100 */
[----:B------:R2:W1:Y:S01]  /*07c0*/  SYNCS.EXCH.64 URZ, [UR9+0x58], UR12 ;  /* 0x0000580c09ff75b2 */ /* 0x0004620008000100 */
[----:B------:R2:W1:Y:S01]  /*07d0*/  SYNCS.EXCH.64 URZ, [UR9+0x70], UR14 ;  /* 0x0000700e09ff75b2 */ /* 0x0004620008000100 */
[----:B------:R2:W1:Y:S01]  /*07e0*/  SYNCS.EXCH.64 URZ, [UR9+0x60], UR12 ;  /* 0x0000600c09ff75b2 */ /* 0x0004620008000100 */
[----:B------:R2:W1:Y:S01]  /*07f0*/  SYNCS.EXCH.64 URZ, [UR9+0x78], UR14 ;  /* 0x0000780e09ff75b2 */ /* 0x0004620008000100 */
[----:B------:R-:W-:Y:S01]  /*0800*/  NOP ;  /* 0x0000000000007918 */ /* 0x000fe20000000000 */
.L_x_10:
[----:B------:R-:W4:Y:S01]  /*0810*/  SHFL.IDX PT, R0, R96, RZ, 0x1f ;  /* 0x00001fff60007589 */ /* 0x000f2200000e0000 */
[----:B------:R-:W-:Y:S01]  /*0820*/  NOP ;  /* 0x0000000000007918 */ /* 0x000fe20000000000 */
[----:B----4-:R-:W-:-:S13]  /*0830*/  ISETP.NE.AND P0, PT, R0, 0x3, PT ;  /* 0x000000030000780c */ /* 0x010fda0003f05270 */
[----:B------:R-:W-:Y:S05]  /*0840*/  @P0 BRA `(.L_x_11) ;  /* 0x00000000002c0947 */ /* 0x000fea0003800000 */
[----:B---3--:R-:W-:Y:S01]  /*0850*/  UMOV UR8, 0x400 ;  /* 0x0000040000087882 */ /* 0x008fe20000000000 */
[----:B------:R-:W-:Y:S01]  /*0860*/  UMOV UR6, 0x20 ;  /* 0x0000002000067882 */ /* 0x000fe20000000000 */
[----:B------:R-:W-:Y:S02]  /*0870*/  ULEA UR8, UR37, UR8, 0x18 ;  /* 0x0000000825087291 */ /* 0x000fe4000f8ec0ff */
[----:B--2---:R-:W-:-:S04]  /*0880*/  UIADD3 UR12, UPT, UPT, -UR6, 0x100000, URZ ;  /* 0x00100000060c7890 */ /* 0x004fc8000fffe1ff */
[----:B------:R-:W-:Y:S02]  /*0890*/  USHF.L.U32 UR13, UR12, 0xb, URZ ;  /* 0x0000000b0c0d7899 */ /* 0x000fe400080006ff */
[----:B------:R-:W-:Y:S01]  /*08a0*/  USHF.L.U32 UR12, UR12, 0x1, URZ ;  /* 0x000000010c0c7899 */ /* 0x000fe200080006ff */
[----:B------:R-:W-:Y:S01]  /*08b0*/  ELECT P0, URZ, PT ;  /* 0x0000000000ff782f */ /* 0x000fe20003800000 */
[----:B------:R-:W2:Y:S10]  /*08c0*/  FENCE.VIEW.ASYNC.S ;  /* 0x00000000000073c6 */ /* 0x000eb40000000000 */
[----:B--2---:R4:W2:Y:S01]  /*08d0*/  SYNCS.EXCH.64 URZ, [UR8+0x80], UR12 ;  /* 0x0000800c08ff75b2 */ /* 0x0048a20008000100 */
[----:B------:R4:W3:Y:S02]  /*08e0*/  SYNCS.EXCH.64 URZ, [UR8+0x88], UR12 ;  /* 0x0000880c08ff75b2 */ /* 0x0008e40008000100 */
[----:B----4-:R-:W-:Y:S01]  /*08f0*/  NOP ;  /* 0x0000000000007918 */ /* 0x010fe20000000000 */
.L_x_11:
[----:B------:R-:W4:Y:S01]  /*0900*/  SHFL.IDX PT, R0, R96, RZ, 0x1f ;  /* 0x00001fff60007589 */ /* 0x000f2200000e0000 */
[----:B------:R-:W-:Y:S01]  /*0910*/  NOP ;  /* 0x0000000000007918 */ /* 0x000fe20000000000 */
[----:B----4-:R-:W-:-:S13]  /*0920*/  ISETP.NE.AND P0, PT, R0, 0x4, PT ;  /* 0x000000040000780c */ /* 0x010fda0003f05270 */
[----:B------:R-:W-:Y:S05]  /*0930*/  @P0 BRA `(.L_x_12) ;  /* 0x0000000000480947 */ /* 0x000fea0003800000 */
[----:B--2---:R-:W-:Y:S01]  /*0940*/  UMOV UR9, 0x1e0 ;  /* 0x000001e000097882 */ /* 0x004fe20000000000 */
[----:B---3--:R-:W-:Y:S01]  /*0950*/  UMOV UR8, 0x400 ;  /* 0x0000040000087882 */ /* 0x008fe20000000000 */
[----:B------:R-:W-:Y:S01]  /*0960*/  USEL UR9, UR9, 0x1a0, UP5 ;  /* 0x000001a009097887 */ /* 0x000fe2000a800000 */
        /* <DEDUP_REMOVED lines=10> */
[----:B--2---:R4:W2:Y:S08]  /*0a10*/  SYNCS.EXCH.64 URZ, [UR8+0x90], UR12 ;  /* 0x0000900c08ff75b2 */ /* 0x0048b00008000100 */
[----:B------:R4:W3:Y:S01]  /*0a20*/  SYNCS.EXCH.64 URZ, [UR8+0xa0], UR14 ;  /* 0x0000a00e08ff75b2 */ /* 0x0008e20008000100 */
[----:B------:R4:W1:Y:S01]  /*0a30*/  SYNCS.EXCH.64 URZ, [UR8+0x98], UR12 ;  /* 0x0000980c08ff75b2 */ /* 0x0008620008000100 */
[----:B------:R4:W1:Y:S02]  /*0a40*/  SYNCS.EXCH.64 URZ, [UR8+0xa8], UR14 ;  /* 0x0000a80e08ff75b2 */ /* 0x0008640008000100 */
[----:B----4-:R-:W-:Y:S01]  /*0a50*/  NOP ;  /* 0x0000000000007918 */ /* 0x010fe20000000000 */
.L_x_12:
[----:B------:R-:W4:Y:S01]  /*0a60*/  SHFL.IDX PT, R0, R96, RZ, 0x1f ;  /* 0x00001fff60007589 */ /* 0x000f2200000e0000 */
[----:B------:R-:W-:Y:S01]  /*0a70*/  NOP ;  /* 0x0000000000007918 */ /* 0x000fe20000000000 */
[----:B----4-:R-:W-:-:S13]  /*0a80*/  ISETP.NE.AND P0, PT, R0, 0x5, PT ;  /* 0x000000050000780c */ /* 0x010fda0003f05270 */
[----:B------:R-:W-:Y:S05]  /*0a90*/  @P0 BRA `(.L_x_13) ;  /* 0x0000000000540947 */ /* 0x000fea0003800000 */
[----:B--2---:R-:W-:Y:S01]  /*0aa0*/  UMOV UR9, 0x400 ;  /* 0x0000040000097882 */ /* 0x004fe20000000000 */
        /* <DEDUP_REMOVED lines=14> */
[----:B------:R4:W1:Y:S01]  /*0b90*/  SYNCS.EXCH.64 URZ, [UR9+0xd8], UR14 ;  /* 0x0000d80e09ff75b2 */ /* 0x0008620008000100 */
[----:B------:R4:W1:Y:S01]  /*0ba0*/  SYNCS.EXCH.64 URZ, [UR9+0xc0], UR12 ;  /* 0x0000c00c09ff75b2 */ /* 0x0008620008000100 */
[----:B------:R4:W1:Y:S01]  /*0bb0*/  SYNCS.EXCH.64 URZ, [UR9+0xe0], UR14 ;  /* 0x0000e00e09ff75b2 */ /* 0x0008620008000100 */
[----:B------:R4:W1:Y:S01]  /*0bc0*/  SYNCS.EXCH.64 URZ, [UR9+0xc8], UR12 ;  /* 0x0000c80c09ff75b2 */ /* 0x0008620008000100 */
[----:B------:R4:W1:Y:S02]  /*0bd0*/  SYNCS.EXCH.64 URZ, [UR9+0xe8], UR14 ;  /* 0x0000e80e09ff75b2 */ /* 0x0008640008000100 */
[----:B----4-:R-:W-:Y:S01]  /*0be0*/  NOP ;  /* 0x0000000000007918 */ /* 0x010fe20000000000 */
.L_x_13:
[----:B------:R-:W4:Y:S01]  /*0bf0*/  SHFL.IDX PT, R0, R96, RZ, 0x1f ;  /* 0x00001fff60007589 */ /* 0x000f2200000e0000 */
[----:B------:R-:W-:Y:S01]  /*0c00*/  ISETP.NE.OR P1, PT, RZ, UR10, !P1 ;  /* 0x0000000aff007c0c */ /* 0x000fe2000cf25670 */
        /* <DEDUP_REMOVED lines=12> */
[----:B------:R4:W3:Y:S01]  /*0cd0*/  SYNCS.EXCH.64 URZ, [UR8+0x100], UR12 ;  /* 0x0001000c08ff75b2 */ /* 0x0008e20008000100 */
[----:B------:R4:W1:Y:S01]  /*0ce0*/  SYNCS.EXCH.64 URZ, [UR8+0xf8], UR12 ;  /* 0x0000f80c08ff75b2 */ /* 0x0008620008000100 */
[----:B------:R4:W1:Y:S02]  /*0cf0*/  SYNCS.EXCH.64 URZ, [UR8+0x108], UR12 ;  /* 0x0001080c08ff75b2 */ /* 0x0008640008000100 */
[----:B----4-:R-:W-:Y:S01]  /*0d00*/  NOP ;  /* 0x0000000000007918 */ /* 0x010fe20000000000 */
.L_x_14:
[----:B------:R-:W-:Y:S01]  /*0d10*/  VOTEU.ALL UP1, P1 ;  /* 0x0000000000ff7886 */ /* 0x000fe20000820000 */
[----:B---3--:R-:W3:Y:S01]  /*0d20*/  LDCU UR8, c[0x0][0x36c] ;  /* 0x00006d80ff0877ac */ /* 0x008ee20008000800 */
[----:B------:R-:W-:Y:S01]  /*0d30*/  NOP ;  /* 0x0000000000007918 */ /* 0x000fe20000000000 */
[----:B------:R-:W-:Y:S01]  /*0d40*/  LOP3.LUT R10, R97, 0x1f, RZ, 0xc0, !PT ;  /* 0x0000001f610a7812 */ /* 0x000fe200078ec0ff */
[----:B--2---:R-:W-:Y:S01]  /*0d50*/  UMOV UR12, 0x20 ;  /* 0x00000020000c7882 */ /* 0x004fe20000000000 */
[----:B------:R-:W-:Y:S01]  /*0d60*/  @!UP1 UMOV UR6, 0x400 ;  /* 0x0000040000069882 */ /* 0x000fe20000000000 */
[----:B------:R-:W-:-:S04]  /*0d70*/  @!UP1 UIADD3 UR12, UPT, UPT, -UR12, 0x100000, URZ ;  /* 0x001000000c0c9890 */ /* 0x000fc8000fffe1ff */
[----:B------:R-:W-:Y:S02]  /*0d80*/  @!UP1 USHF.L.U32 UR13, UR12, 0xb, URZ ;  /* 0x0000000b0c0d9899 */ /* 0x000fe400080006ff */
[----:B------:R-:W-:Y:S02]  /*0d90*/  @!UP1 USHF.L.U32 UR12, UR12, 0x1, URZ ;  /* 0x000000010c0c9899 */ /* 0x000fe400080006ff */
[----:B------:R-:W-:Y:S01]  /*0da0*/  @!UP1 ULEA UR6, UR37, UR6, 0x18 ;  /* 0x0000000625069291 */ /* 0x000fe2000f8ec0ff */
[----:B------:R-:W-:Y:S01]  /*0db0*/  VOTEU.ALL UP1, P1 ;  /* 0x0000000000ff7886 */ /* 0x000fe20000820000 */
[----:B------:R-:W-:Y:S01]  /*0dc0*/  UISETP.NE.AND UP4, UPT, UR10, URZ, UPT ;  /* 0x000000ff0a00728c */ /* 0x000fe2000bf85270 */
[----:B------:R-:W2:Y:S09]  /*0dd0*/  FENCE.VIEW.ASYNC.S ;  /* 0x00000000000073c6 */ /* 0x000eb20000000000 */
[----:B--2---:R2:W4:Y:S01]  /*0de0*/  @!UP1 SYNCS.EXCH.64 URZ, [UR6+0x110], UR12 ;  /* 0x0001100c06ff95b2 */ /* 0x0045220008000100 */
[----:B---3--:R-:W-:-:S09]  /*0df0*/  UISETP.EQ.U32.AND UP1, UPT, UR8, 0x1, UPT ;  /* 0x000000010800788c */ /* 0x008fd2000bf22070 */
[----:B------:R-:W-:Y:S05]  /*0e00*/  BRA.U !UP1, `(.L_x_15) ;  /* 0x0000000109087547 */ /* 0x000fea000b800000 */
[----:B-1--4-:R-:W-:Y:S01]  /*0e10*/  UCGABAR_ARV ;  /* 0x00000000000079c7 */ /* 0x012fe20008000000 */
[----:B------:R-:W-:Y:S05]  /*0e20*/  BRA `(.L_x_16) ;  /* 0x0000000000047947 */ /* 0x000fea0003800000 */
.L_x_15:
[----:B-1--4-:R-:W-:Y:S01]  /*0e30*/  NOP ;  /* 0x0000000000007918 */ /* 0x012fe20000000000 */
.L_x_16:
[----:B------:R-:W1:Y:S01]  /*0e40*/  S2R R15, SR_CTAID.Y ;  /* 0x00000000000f7919 */ /* 0x000e620000002600 */
[----:B------:R-:W-:-:S05]  /*0e50*/  CS2R.32 R91, SR_CgaSize ;  /* 0x00000000005b7805 */ /* 0x000fca0000008a00 */
[----:B------:R-:W-:-:S05]  /*0e60*/  IMAD R91, R91, -0xa0, RZ ;  /* 0xffffff605b5b7824 */ /* 0x000fca00078e02ff */
[----:B--2---:R-:W-:-:S14]  /*0e70*/  R2UR UR6, R91 ;  /* 0x000000005b0672ca */ /* 0x004fdc00000e0000 */
[----:B------:R-:W2:Y:S01]  /*0e80*/  LDCU UR6, c[0x0][UR6+0x2b4] ;  /* 0x00005680060677ac */ /* 0x000ea20008000800 */
[----:B------:R-:W-:-:S05]  /*0e90*/  CS2R.32 R0, SR_CgaSize ;  /* 0x0000000000007805 */ /* 0x000fca0000008a00 */
[----:B------:R-:W-:-:S06]  /*0ea0*/  IMAD R0, R0, -0xa0, RZ ;  /* 0xffffff6000007824 */ /* 0x000fcc00078e02ff */
[----:B------:R-:W3:Y:S01]  /*0eb0*/  LDC R0, c[0x0][R0+0x2a4] ;  /* 0x0000a90000007b82 */ /* 0x000ee20000000800 */
[----:B------:R-:W-:Y:S01]  /*0ec0*/  PRMT R8, RZ, 0x7610, R8 ;  /* 0x00007610ff087816 */ /* 0x000fe20000000008 */
[----:B------:R-:W4:Y:S01]  /*0ed0*/  S2R R9, SR_CTAID.X ;  /* 0x0000000000097919 */ /* 0x000f220000002500 */
[----:B------:R-:W-:-:S05]  /*0ee0*/  CS2R.32 R91, SR_CgaSize ;  /* 0x00000000005b7805 */ /* 0x000fca0000008a00 */
[----:B------:R-:W-:-:S05]  /*0ef0*/  IMAD R91, R91, -0xa0, RZ ;  /* 0xffffff605b5b7824 */ /* 0x000fca00078e02ff */
[----:B------:R-:W-:-:S14]  /*0f00*/  R2UR UR8, R91 ;  /* 0x000000005b0872ca */ /* 0x000fdc00000e0000 */
[----:B------:R-:W3:Y:S01]  /*0f10*/  LDCU UR8, c[0x0][UR8+0x2b0] ;  /* 0x00005600080877ac */ /* 0x000ee20008000800 */
[----:B------:R-:W-:Y:S01]  /*0f20*/  UISETP.NE.AND UP2, UPT, UR10, 0x2, UPT ;  /* 0x000000020a00788c */ /* 0x000fe2000bf45270 */
[----:B------:R-:W2:Y:S01]  /*0f30*/  LDC R11, c[0x0][0xb24] ;  /* 0x0002c900ff0b7b82 */ /* 0x000ea20000000800 */
[----:B------:R-:W-:-:S05]  /*0f40*/  CS2R.32 R2, SR_CgaSize ;  /* 0x0000000000027805 */ /* 0x000fca0000008a00 */
[----:B------:R-:W-:-:S06]  /*0f50*/  IMAD R2, R2, -0xa0, RZ ;  /* 0xffffff6002027824 */ /* 0x000fcc00078e02ff */
[----:B------:R-:W3:Y:S08]  /*0f60*/  LDC R2, c[0x0][R2+0x2a0] ;  /* 0x0000a80002027b82 */ /* 0x000ef00000000800 */
[----:B------:R-:W3:Y:S01]  /*0f70*/  LDC R40, c[0x0][0xb24] ;  /* 0x0002c900ff287b82 */ /* 0x000ee20000000800 */
[----:B-1----:R-:W-:-:S07]  /*0f80*/  I2FP.F32.U32 R90, R15 ;  /* 0x0000000f005a7245 */ /* 0x002fce0000201000 */
[----:B------:R-:W1:Y:S01]  /*0f90*/  S2UR UR36, SR_CTAID.Z ;  /* 0x00000000002479c3 */ /* 0x000e620000002700 */
[----:B--2---:R-:W-:Y:S01]  /*0fa0*/  ISETP.GE.AND P0, PT, R11, 0x1, PT ;  /* 0x000000010b00780c */ /* 0x004fe20003f06270 */
[----:B----4-:R-:W-:Y:S01]  /*0fb0*/  IMAD.MOV.U32 R14, RZ, RZ, R9 ;  /* 0x000000ffff0e7224 */ /* 0x010fe200078e0009 */
[----:B------:R-:W-:Y:S01]  /*0fc0*/  I2FP.F32.U32 R91, R9 ;  /* 0x00000009005b7245 */ /* 0x000fe20000201000 */
[----:B------:R-:W-:Y:S01]  /*0fd0*/  FMUL R90, R90, UR6 ;  /* 0x000000065a5a7c20 */ /* 0x000fe20008400000 */
[----:B------:R-:W2:Y:S03]  /*0fe0*/  LDCU UR6, c[0x0][0xb30] ;  /* 0x00016600ff0677ac */ /* 0x000ea60008000800 */
[----:B---3--:R-:W-:Y:S02]  /*0ff0*/  FMUL R91, R91, UR8 ;  /* 0x000000085b5b7c20 */ /* 0x008fe40008400000 */
[----:B------:R-:W3:Y:S08]  /*1000*/  F2I.U32.TRUNC.NTZ R90, R90 ;  /* 0x0000005a005a7305 */ /* 0x000ef0000020f000 */
[----:B------:R-:W4:Y:S01]  /*1010*/  F2I.U32.TRUNC.NTZ R91, R91 ;  /* 0x0000005b005b7305 */ /* 0x000f22000020f000 */
[----:B--2---:R-:W-:Y:S01]  /*1020*/  UISETP.NE.AND UP3, UPT, UR6, 0x1, UPT ;  /* 0x000000010600788c */ /* 0x004fe2000bf65270 */
[----:B---3--:R-:W-:-:S05]  /*1030*/  IADD3 R90, PT, PT, -R90, RZ, RZ ;  /* 0x000000ff5a5a7210 */ /* 0x008fca0007ffe1ff */
[----:B------:R-:W-:Y:S01]  /*1040*/  IMAD R90, R0, R90, R15 ;  /* 0x0000005a005a7224 */ /* 0x000fe200078e020f */
[----:B------:R-:W-:Y:S01]  /*1050*/  PRMT R0, RZ, 0x7610, R0 ;  /* 0x00007610ff007816 */ /* 0x000fe20000000000 */
[----:B----4-:R-:W-:-:S04]  /*1060*/  IMAD.MOV R91, RZ, RZ, -R91 ;  /* 0x000000ffff5b7224 */ /* 0x010fc800078e0a5b */
[----:B------:R-:W-:Y:S01]  /*1070*/  IMAD R91, R2, R91, R9 ;  /* 0x0000005b025b7224 */ /* 0x000fe200078e0209 */
[----:B-1----:R-:W-:Y:S06]  /*1080*/  BRA.U UP4, `(.L_x_17) ;  /* 0x0000000104247547 */ /* 0x002fec000b800000 */
[----:B------:R-:W-:Y:S01]  /*1090*/  ISETP.NE.AND P1, PT, R90, RZ, PT ;  /* 0x000000ff5a00720c */ /* 0x000fe20003f25270 */
[----:B------:R-:W-:Y:S01]  /*10a0*/  IMAD.MOV.U32 R0, RZ, RZ, 0x3 ;  /* 0x00000003ff007424 */ /* 0x000fe200078e00ff */
[C---:B------:R-:W-:Y:S02]  /*10b0*/  LOP3.LUT R2, R91.reuse, 0xfffffffe, RZ, 0xc0, !PT ;  /* 0xfffffffe5b027812 */ /* 0x040fe400078ec0ff */
[----:B------:R-:W-:Y:S02]  /*10c0*/  ISETP.LT.U32.OR P1, PT, R91, 0x2, !P1 ;  /* 0x000000025b00780c */ /* 0x000fe40004f21470 */
[----:B------:R-:W-:Y:S02]  /*10d0*/  SHF.L.U32 R0, R0, R2, RZ ;  /* 0x0000000200007219 */ /* 0x000fe400000006ff */
[----:B------:R-:W-:Y:S02]  /*10e0*/  SEL R4, RZ, 0x1, !P1 ;  /* 0x00000001ff047807 */ /* 0x000fe40004800000 */
[----:B------:R-:W-:-:S05]  /*10f0*/  SEL R3, RZ, 0x2, !P1 ;  /* 0x00000002ff037807 */ /* 0x000fca0004800000 */
[----:B------:R-:W-:-:S05]  /*1100*/  IMAD.IADD R3, R4, 0x1, R3 ;  /* 0x0000000104037824 */ /* 0x000fca00078e0203 */
[----:B------:R-:W-:Y:S02]  /*1110*/  PRMT R8, R3, 0x7610, R8 ;  /* 0x0000761003087816 */ /* 0x000fe40000000008 */
.L_x_17:
[----:B------:R-:W-:Y:S05]  /*1120*/  @!P0 BRA `(.L_x_18) ;  /* 0x0000000000b88947 */ /* 0x000fea0003800000 */
[----:B------:R-:W1:Y:S01]  /*1130*/  LDC.64 R4, c[0x0][0xb18] ;  /* 0x0002c600ff047b82 */ /* 0x000e620000000a00 */
[----:B------:R-:W-:-:S07]  /*1140*/  ISETP.NE.AND P0, PT, R11, 0x1, PT ;  /* 0x000000010b00780c */ /* 0x000fce0003f05270 */
[----:B------:R-:W2:Y:S08]  /*1150*/  LDC R14, c[0x0][0xb0c] ;  /* 0x0002c300ff0e7b82 */ /* 0x000eb00000000800 */
[----:B------:R-:W3:Y:S08]  /*1160*/  LDC R16, c[0x0][0x370] ;  /* 0x0000dc00ff107b82 */ /* 0x000ef00000000800 */
[----:B------:R-:W4:Y:S01]  /*1170*/  LDC R13, c[0x0][0x374] ;  /* 0x0000dd00ff0d7b82 */ /* 0x000f220000000800 */
[----:B-1----:R-:W-:-:S07]  /*1180*/  ISETP.NE.AND P1, PT, R4, 0x1, PT ;  /* 0x000000010400780c */ /* 0x002fce0003f25270 */
[----:B------:R-:W3:Y:S01]  /*1190*/  LDC.64 R6, c[0x0][0xb10] ;  /* 0x0002c400ff067b82 */ /* 0x000ee20000000a00 */
[----:B--2---:R-:W-:-:S07]  /*11a0*/  ISETP.NE.AND P2, PT, R14, 0x1, PT ;  /* 0x000000010e00780c */ /* 0x004fce0003f45270 */
[----:B------:R-:W1:Y:S08]  /*11b0*/  LDC R12, c[0x0][0xb20] ;  /* 0x0002c800ff0c7b82 */ /* 0x000e700000000800 */
[----:B------:R-:W2:Y:S01]  /*11c0*/  LDC.64 R2, c[0x0][0xb28] ;  /* 0x0002ca00ff027b82 */ /* 0x000ea20000000a00 */
[----:B----4-:R-:W-:-:S04]  /*11d0*/  IMAD.HI.U32 R17, R13, R5, RZ ;  /* 0x000000050d117227 */ /* 0x010fc800078e00ff */
[----:B------:R-:W-:-:S04]  /*11e0*/  IMAD.HI.U32 R5, R15, R5, RZ ;  /* 0x000000050f057227 */ /* 0x000fc800078e00ff */
[----:B---3--:R-:W-:-:S05]  /*11f0*/  IMAD.HI.U32 R18, R16, R6, RZ ;  /* 0x0000000610127227 */ /* 0x008fca00078e00ff */
[-C--:B------:R-:W-:Y:S01]  /*1200*/  @P2 SHF.R.U32.HI R16, RZ, R7.reuse, R18 ;  /* 0x00000007ff102219 */ /* 0x080fe20000011612 */
[----:B------:R-:W-:Y:S01]  /*1210*/  IMAD.HI.U32 R18, R9, R6, RZ ;  /* 0x0000000609127227 */ /* 0x000fe200078e00ff */
[-C--:B-1----:R-:W-:Y:S02]  /*1220*/  @P1 SHF.R.U32.HI R13, RZ, R12.reuse, R17 ;  /* 0x0000000cff0d1219 */ /* 0x082fe40000011611 */
[----:B------:R-:W-:Y:S02]  /*1230*/  SHF.R.U32.HI R5, RZ, R12, R5 ;  /* 0x0000000cff057219 */ /* 0x000fe40000011605 */
[----:B------:R-:W-:Y:S02]  /*1240*/  SHF.R.U32.HI R18, RZ, R7, R18 ;  /* 0x00000007ff127219 */ /* 0x000fe40000011612 */
[----:B------:R-:W-:Y:S01]  /*1250*/  SEL R5, R15, R5, !P1 ;  /* 0x000000050f057207 */ /* 0x000fe20004800000 */
[----:B--2---:R-:W-:Y:S01]  /*1260*/  IMAD.HI.U32 R17, R13, R2, RZ ;  /* 0x000000020d117227 */ /* 0x004fe200078e00ff */
[----:B------:R-:W-:-:S03]  /*1270*/  SEL R18, R9, R18, !P2 ;  /* 0x0000001209127207 */ /* 0x000fc60005000000 */
[----:B------:R-:W-:Y:S01]  /*1280*/  IMAD.HI.U32 R6, R16, R2, RZ ;  /* 0x0000000210067227 */ /* 0x000fe200078e00ff */
[----:B------:R-:W-:-:S04]  /*1290*/  @P0 SHF.R.U32.HI R13, RZ, R3, R17 ;  /* 0x00000003ff0d0219 */ /* 0x000fc80000011611 */
[----:B------:R-:W-:Y:S01]  /*12a0*/  @P0 SHF.R.U32.HI R16, RZ, R3, R6 ;  /* 0x00000003ff100219 */ /* 0x000fe20000011606 */
[----:B------:R-:W-:-:S04]  /*12b0*/  IMAD R13, R13, R11, RZ ;  /* 0x0000000b0d0d7224 */ /* 0x000fc800078e02ff */
[----:B------:R-:W-:Y:S01]  /*12c0*/  IMAD R6, R16, R11, RZ ;  /* 0x0000000b10067224 */ /* 0x000fe200078e02ff */
[----:B------:R-:W-:-:S04]  /*12d0*/  ISETP.GE.AND P1, PT, R5, R13, PT ;  /* 0x0000000d0500720c */ /* 0x000fc80003f26270 */
[----:B------:R-:W-:Y:S01]  /*12e0*/  ISETP.GE.OR P1, PT, R18, R6, P1 ;  /* 0x000000061200720c */ /* 0x000fe20000f26670 */
[----:B------:R-:W-:-:S05]  /*12f0*/  IMAD.HI.U32 R6, R5, R2, RZ ;  /* 0x0000000205067227 */ /* 0x000fca00078e00ff */
[----:B------:R-:W-:-:S04]  /*1300*/  SHF.R.U32.HI R6, RZ, R3, R6 ;  /* 0x00000003ff067219 */ /* 0x000fc80000011606 */
[----:B------:R-:W-:-:S03]  /*1310*/  SEL R6, R5, R6, !P0 ;  /* 0x0000000605067207 */ /* 0x000fc60004000000 */
[----:B------:R-:W-:Y:S01]  /*1320*/  @!P1 IMAD.HI.U32 R7, R18, R2, RZ ;  /* 0x0000000212079227 */ /* 0x000fe200078e00ff */
[----:B------:R-:W-:-:S04]  /*1330*/  IADD3 R2, PT, PT, -R6, RZ, RZ ;  /* 0x000000ff06027210 */ /* 0x000fc80007ffe1ff */
[----:B------:R-:W-:Y:S01]  /*1340*/  @!P1 SHF.R.U32.HI R3, RZ, R3, R7 ;  /* 0x00000003ff039219 */ /* 0x000fe20000011607 */
[----:B------:R-:W-:Y:S01]  /*1350*/  IMAD R2, R11, R2, R5 ;  /* 0x000000020b027224 */ /* 0x000fe200078e0205 */
[----:B------:R-:W-:Y:S02]  /*1360*/  IADD3 R7, PT, PT, -R5, RZ, RZ ;  /* 0x000000ff05077210 */ /* 0x000fe40007ffe1ff */
[----:B------:R-:W-:-:S03]  /*1370*/  @!P1 SEL R3, R18, R3, !P0 ;  /* 0x0000000312039207 */ /* 0x000fc60004000000 */
[----:B------:R-:W-:Y:S02]  /*1380*/  IMAD R7, R4, R7, R15 ;  /* 0x0000000704077224 */ /* 0x000fe400078e020f */
[--C-:B------:R-:W-:Y:S02]  /*1390*/  @!P1 IMAD.IADD R6, R6, 0x1, -R3.reuse ;  /* 0x0000000106069824 */ /* 0x100fe400078e0a03 */
[----:B------:R-:W-:Y:S01]  /*13a0*/  @!P1 IMAD R3, R2, R16, R3 ;  /* 0x0000001002039224 */ /* 0x000fe200078e0203 */
[----:B------:R-:W-:Y:S01]  /*13b0*/  IADD3 R2, PT, PT, -R18, RZ, RZ ;  /* 0x000000ff12027210 */ /* 0x000fe20007ffe1ff */
[----:B------:R-:W-:Y:S02]  /*13c0*/  @!P1 IMAD R5, R6, R11, R18 ;  /* 0x0000000b06059224 */ /* 0x000fe400078e0212 */
[----:B------:R-:W-:Y:S02]  /*13d0*/  @!P1 IMAD.MOV.U32 R18, RZ, RZ, R3 ;  /* 0x000000ffff129224 */ /* 0x000fe400078e0003 */
[----:B------:R-:W-:-:S02]  /*13e0*/  IMAD R2, R14, R2, R9 ;  /* 0x000000020e027224 */ /* 0x000fc400078e0209 */
[----:B------:R-:W-:Y:S02]  /*13f0*/  IMAD R15, R5, R4, R7 ;  /* 0x00000004050f7224 */ /* 0x000fe400078e0207 */
[----:B------:R-:W-:Y:S02]  /*1400*/  IMAD R14, R18, R14, R2 ;  /* 0x0000000e120e7224 */ /* 0x000fe400078e0202 */
.L_x_18:
[----:B------:R-:W-:Y:S05]  /*1410*/  BRA.U UP3, `(.L_x_19) ;  /* 0x0000000103407547 */ /* 0x000fea000b800000 */
[----:B------:R-:W1:Y:S08]  /*1420*/  LDC.64 R4, c[0x0][0xb10] ;  /* 0x0002c400ff047b82 */ /* 0x000e700000000a00 */
[----:B------:R-:W2:Y:S08]  /*1430*/  LDC.64 R2, c[0x0][0xb18] ;  /* 0x0002c600ff027b82 */ /* 0x000eb00000000a00 */
[----:B------:R-:W3:Y:S08]  /*1440*/  LDC R6, c[0x0][0xb20] ;  /* 0x0002c800ff067b82 */ /* 0x000ef00000000800 */
[----:B------:R-:W4:Y:S01]  /*1450*/  LDC R7, c[0x0][0xb0c] ;  /* 0x0002c300ff077b82 */ /* 0x000f220000000800 */
[----:B-1----:R-:W-:-:S05]  /*1460*/  IMAD.HI.U32 R4, R14, R4, RZ ;  /* 0x000000040e047227 */ /* 0x002fca00078e00ff */
[----:B------:R-:W-:Y:S01]  /*1470*/  SHF.R.U32.HI R4, RZ, R5, R4 ;  /* 0x00000005ff047219 */ /* 0x000fe20000011604 */
[----:B--2---:R-:W-:Y:S01]  /*1480*/  IMAD.HI.U32 R3, R15, R3, RZ ;  /* 0x000000030f037227 */ /* 0x004fe200078e00ff */
[----:B------:R-:W-:-:S04]  /*1490*/  ISETP.NE.AND P0, PT, R2, 0x1, PT ;  /* 0x000000010200780c */ /* 0x000fc80003f05270 */
[----:B---3--:R-:W-:-:S04]  /*14a0*/  SHF.R.U32.HI R3, RZ, R6, R3 ;  /* 0x00000006ff037219 */ /* 0x008fc80000011603 */
[----:B------:R-:W-:Y:S02]  /*14b0*/  SEL R3, R15, R3, !P0 ;  /* 0x000000030f037207 */ /* 0x000fe40004000000 */
[----:B----4-:R-:W-:-:S04]  /*14c0*/  ISETP.NE.AND P1, PT, R7, 0x1, PT ;  /* 0x000000010700780c */ /* 0x010fc80003f25270 */
[----:B------:R-:W-:-:S05]  /*14d0*/  SEL R5, R14, R4, !P1 ;  /* 0x000000040e057207 */ /* 0x000fca0004800000 */
[----:B------:R-:W-:Y:S02]  /*14e0*/  IMAD.IADD R4, R3, 0x1, -R5 ;  /* 0x0000000103047824 */ /* 0x000fe400078e0a05 */
[----:B------:R-:W-:Y:S02]  /*14f0*/  IMAD.IADD R3, R5, 0x1, -R3 ;  /* 0x0000000105037824 */ /* 0x000fe400078e0a03 */
[----:B------:R-:W-:Y:S02]  /*1500*/  IMAD R14, R4, R7, R14 ;  /* 0x00000007040e7224 */ /* 0x000fe400078e020e */
[----:B------:R-:W-:Y:S02]  /*1510*/  IMAD R15, R3, R2, R15 ;  /* 0x00000002030f7224 */ /* 0x000fe400078e020f */
.L_x_19:
[----:B------:R-:W-:Y:S05]  /*1520*/  BRA.U !UP1, `(.L_x_20) ;  /* 0x00000001090c7547 */ /* 0x000fea000b800000 */
[----:B------:R-:W-:Y:S01]  /*1530*/  UCGABAR_WAIT ;  /* 0x0000000000007dc7 */ /* 0x000fe20008000000 */
[----:B------:R-:W-:Y:S01]  /*1540*/  CCTL.IVALL ;  /* 0x00000000ff00798f */ /* 0x000fe20002000000 */
[----:B------:R-:W-:Y:S05]  /*1550*/  BRA `(.L_x_21) ;  /* 0x0000000000047947 */ /* 0x000fea0003800000 */
.L_x_20:
[----:B------:R-:W-:Y:S06]  /*1560*/  BAR.SYNC.DEFER_BLOCKING 0x0 ;  /* 0x0000000000007b1d */ /* 0x000fec0000010000 */
.L_x_21:
[----:B------:R-:W-:Y:S05]  /*1570*/  BRA.U UP2, `(.L_x_22) ;  /* 0x0000001502307547 */ /* 0x000fea000b800000 */
[----:B------:R-:W1:Y:S01]  /*1580*/  LDCU UR15, c[0x0][0x38c] ;  /* 0x00007180ff0f77ac */ /* 0x000e620008000800 */
[----:B------:R-:W2:Y:S01]  /*1590*/  LDC R8, c[0x0][0x370] ;  /* 0x0000dc00ff087b82 */ /* 0x000ea20000000800 */
[C---:B------:R-:W-:Y:S01]  /*15a0*/  IMAD.SHL.U32 R19, R9.reuse, 0x20, RZ ;  /* 0x0000002009137824 */ /* 0x040fe200078e00ff */
[----:B------:R-:W-:Y:S01]  /*15b0*/  PLOP3.LUT P1, PT, PT, PT, UP5, 0x80, 0x8 ;  /* 0x000000000008781c */ /* 0x000fe20003f2f058 */
[----:B------:R-:W-:Y:S01]  /*15c0*/  UISETP.NE.AND UP1, UPT, UR10, URZ, UPT ;  /* 0x000000ff0a00728c */ /* 0x000fe2000bf25270 */
[----:B------:R-:W-:Y:S01]  /*15d0*/  ISETP.NE.AND P4, PT, R10, RZ, P5 ;  /* 0x000000ff0a00720c */ /* 0x000fe20002f85270 */
[----:B------:R-:W-:Y:S01]  /*15e0*/  IMAD.SHL.U32 R18, R9, 0x80, RZ ;  /* 0x0000008009127824 */ /* 0x000fe200078e00ff */
[----:B------:R-:W-:Y:S01]  /*15f0*/  PLOP3.LUT P1, PT, P1, PT, PT, 0x8, 0x80 ;  /* 0x000000000080781c */ /* 0x000fe20000f2e170 */
[----:B------:R-:W-:Y:S01]  /*1600*/  IMAD.MOV.U32 R17, RZ, RZ, 0x1 ;  /* 0x00000001ff117424 */ /* 0x000fe200078e00ff */
[----:B------:R-:W3:Y:S01]  /*1610*/  LDC R0, c[0x0][0x374] ;  /* 0x0000dd00ff007b82 */ /* 0x000ee20000000800 */
[----:B------:R-:W-:Y:S01]  /*1620*/  IMAD.MOV.U32 R16, RZ, RZ, RZ ;  /* 0x000000ffff107224 */ /* 0x000fe200078e00ff */
[----:B------:R-:W-:Y:S01]  /*1630*/  CS2R R12, SRZ ;  /* 0x00000000000c7805 */ /* 0x000fe2000001ff00 */
[----:B------:R-:W-:Y:S01]  /*1640*/  IMAD.MOV.U32 R11, RZ, RZ, 0x1 ;  /* 0x00000001ff0b7424 */ /* 0x000fe200078e00ff */
[----:B------:R-:W-:Y:S01]  /*1650*/  LOP3.LUT R19, R19, 0x20, RZ, 0xc0, !PT ;  /* 0x0000002013137812 */ /* 0x000fe200078ec0ff */
[----:B------:R-:W4:Y:S01]  /*1660*/  LDCU.64 UR30, c[0x0][0x348] ;  /* 0x00006900ff1e77ac */ /* 0x000f220008000a00 */
[----:B-1----:R-:W-:-:S02]  /*1670*/  UIADD3 UR4, UPT, UPT, UR15, 0x7f, URZ ;  /* 0x0000007f0f047890 */ /* 0x002fc4000fffe0ff */
[----:B------:R-:W-:Y:S02]  /*1680*/  USEL UR7, UR7, 0x2, UP1 ;  /* 0x0000000207077887 */ /* 0x000fe40008800000 */
[----:B------:R-:W-:Y:S01]  /*1690*/  USHF.R.S32.HI UR22, URZ, 0x1f, UR4 ;  /* 0x0000001fff167899 */ /* 0x000fe20008011404 */
[----:B------:R-:W-:-:S03]  /*16a0*/  UMOV UR13, URZ ;  /* 0x000000ff000d7c82 */ /* 0x000fc60008000000 */
[----:B------:R-:W-:Y:S02]  /*16b0*/  ULEA.HI UR22, UR22, UR4, URZ, 0x7 ;  /* 0x0000000416167291 */ /* 0x000fe4000f8f38ff */
[----:B------:R-:W-:Y:S02]  /*16c0*/  UIADD3 UR4, UPT, UPT, UR15, -0x1, URZ ;  /* 0xffffffff0f047890 */ /* 0x000fe4000fffe0ff */
[----:B------:R-:W-:Y:S02]  /*16d0*/  USHF.R.S32.HI UR22, URZ, 0x7, UR22 ;  /* 0x00000007ff167899 */ /* 0x000fe40008011416 */
[----:B------:R-:W-:Y:S02]  /*16e0*/  UISETP.GE.U32.AND UP2, UPT, UR4, -0xff, UPT ;  /* 0xffffff010400788c */ /* 0x000fe4000bf46070 */
[----:B------:R-:W-:Y:S02]  /*16f0*/  UISETP.LT.U32.AND UP0, UPT, UR22, 0x5, UPT ;  /* 0x000000051600788c */ /* 0x000fe4000bf01070 */
[----:B------:R-:W-:-:S02]  /*1700*/  UIADD3 UR15, UPT, UPT, UR15, 0xfe, URZ ;  /* 0x000000fe0f0f7890 */ /* 0x000fc4000fffe0ff */
[----:B------:R-:W-:-:S04]  /*1710*/  USEL UR21, UR22, 0x5, UP0 ;  /* 0x0000000516157887 */ /* 0x000fc80008000000 */
[----:B------:R-:W-:Y:S02]  /*1720*/  UIADD3 UR6, UPT, UPT, UR21, -0x1, URZ ;  /* 0xffffffff15067890 */ /* 0x000fe4000fffe0ff */
[----:B------:R-:W-:Y:S02]  /*1730*/  @UP2 UIADD3 UR6, UPT, UPT, UR21, URZ, URZ ;  /* 0x000000ff15062290 */ /* 0x000fe4000fffe0ff */
[----:B------:R-:W-:Y:S02]  /*1740*/  UIADD3 UR14, UPT, UPT, UR22, -UR21, URZ ;  /* 0x80000015160e7290 */ /* 0x000fe4000fffe0ff */
[----:B------:R-:W-:Y:S02]  /*1750*/  UIADD3 UR5, UPT, UPT, UR6, 0x1, URZ ;  /* 0x0000000106057890 */ /* 0x000fe4000fffe0ff */
[----:B--2-4-:R-:W-:-:S12]  /*1760*/  UIADD3 UR6, UPT, UPT, -UR6, URZ, URZ ;  /* 0x000000ff06067290 */ /* 0x014fd8000fffe1ff */
.L_x_42:
[----:B------:R-:W-:Y:S01]  /*1770*/  UISETP.NE.AND UP0, UPT, UR37, URZ, UPT ;  /* 0x000000ff2500728c */ /* 0x000fe2000bf05270 */
[----:B------:R-:W1:Y:S08]  /*1780*/  S2UR UR37, SR_CgaCtaId ;  /* 0x00000000002579c3 */ /* 0x000e700000008800 */
[----:B------:R-:W-:Y:S05]  /*1790*/  BRA.U UP0, `(.L_x_23) ;  /* 0x0000000100347547 */ /* 0x000fea000b800000 */
[----:B------:R-:W2:Y:S01]  /*17a0*/  S2R R2, SR_CgaCtaId ;  /* 0x0000000000027919 */ /* 0x000ea20000008800 */
[----:B------:R-:W-:-:S04]  /*17b0*/  MOV R3, 0x400 ;  /* 0x0000040000037802 */ /* 0x000fc80000000f00 */
[----:B--2---:R-:W-:Y:S02]  /*17c0*/  LEA R2, R2, R3, 0x18 ;  /* 0x0000000302027211 */ /* 0x004fe400078ec0ff */
[----:B------:R-:W-:-:S03]  /*17d0*/  SHF.L.U32 R3, R11, 0x1f, RZ ;  /* 0x0000001f0b037819 */ /* 0x000fc600000006ff */
[----:B------:R-:W-:-:S04]  /*17e0*/  IMAD R2, R12, 0x8, R2 ;  /* 0x000000080c027824 */ /* 0x000fc800078e0202 */
[----:B------:R-:W2:Y:S02]  /*17f0*/  SYNCS.PHASECHK.TRANS64.TRYWAIT P0, [R2+URZ+0x100], R3 ;  /* 0x00010003020075a7 */ /* 0x000ea400080011ff */
[----:B--2---:R-:W-:Y:S05]  /*1800*/  @!P0 BRA `(.L_x_24) ;  /* 0x0000006400f88947 */ /* 0x004fea0003800000 */
.L_x_134:
[----:B------:R-:W-:Y:S01]  /*1810*/  VIADD R12, R12, 0x1 ;  /* 0x000000010c0c7836 */ /* 0x000fe20000000000 */
[----:B------:R2:W-:Y:S04]  /*1820*/  SYNCS.ARRIVE.TRANS64.A1T0 RZ, [R2+URZ+0xf0], RZ ;  /* 0x0000f0ff02ff79a7 */ /* 0x0005e800081000ff */
[----:B------:R-:W-:-:S04]  /*1830*/  ISETP.NE.AND P0, PT, R12, 0x2, PT ;  /* 0x000000020c00780c */ /* 0x000fc80003f05270 */
[----:B------:R-:W-:Y:S02]  /*1840*/  SEL R12, R12, RZ, P0 ;  /* 0x000000ff0c0c7207 */ /* 0x000fe40000000000 */
[----:B--2---:R-:W-:-:S04]  /*1850*/  SEL R2, RZ, 0x1, P0 ;  /* 0x00000001ff027807 */ /* 0x004fc80000000000 */
[----:B------:R-:W-:-:S07]  /*1860*/  LOP3.LUT R11, R11, R2, RZ, 0x3c, !PT ;  /* 0x000000020b0b7212 */ /* 0x000fce00078e3cff */
.L_x_23:
[----:B------:R-:W-:Y:S01]  /*1870*/  UMOV UR4, 0x400 ;  /* 0x0000040000047882 */ /* 0x000fe20000000000 */
[----:B------:R-:W-:Y:S01]  /*1880*/  SHF.L.U32 R2, R17, 0x1f, RZ ;  /* 0x0000001f11027819 */ /* 0x000fe200000006ff */
[----:B-1----:R-:W-:Y:S01]  /*1890*/  ULEA UR4, UR37, UR4, 0x18 ;  /* 0x0000000425047291 */ /* 0x002fe2000f8ec0ff */
[----:B------:R-:W-:Y:S01]  /*18a0*/  R2UR UR35, R18 ;  /* 0x00000000122372ca */ /* 0x000fe200000e0000 */
[----:B------:R-:W-:Y:S01]  /*18b0*/  UISETP.GE.U32.AND UP0, UPT, UR15, 0xff, UPT ;  /* 0x000000ff0f00788c */ /* 0x000fe2000bf06070 */
[----:B------:R-:W-:Y:S01]  /*18c0*/  R2UR UR19, R19 ;  /* 0x00000000131372ca */ /* 0x000fe200000e0000 */
[----:B------:R-:W-:Y:S01]  /*18d0*/  ULEA UR8, UR13, UR4, 0x3 ;  /* 0x000000040d087291 */ /* 0x000fe2000f8e18ff */
[----:B------:R-:W-:-:S08]  /*18e0*/  UMOV UR23, URZ ;  /* 0x000000ff00177c82 */ /* 0x000fd00008000000 */
[----:B------:R1:W2:Y:S01]  /*18f0*/  SYNCS.PHASECHK.TRANS64.TRYWAIT P0, [UR8+0x28], R2 ;  /* 0x00002802ff0075a7 */ /* 0x0002a20008001108 */
[----:B------:R-:W-:-:S13]  /*1900*/  R2UR UR8, R15 ;  /* 0x000000000f0872ca */ /* 0x000fda00000e0000 */
[----:B------:R-:W-:Y:S01]  /*1910*/  ULEA UR19, UR8, UR19, 0x6 ;  /* 0x0000001308137291 */ /* 0x000fe2000f8e30ff */
[----:B-1----:R-:W-:-:S05]  /*1920*/  LEA.HI R2, R14, R14, RZ, 0x1 ;  /* 0x0000000e0e027211 */ /* 0x002fca00078f08ff */
[----:B------:R-:W-:-:S05]  /*1930*/  IMAD.SHL.U32 R2, R2, 0x80, RZ ;  /* 0x0000008002027824 */ /* 0x000fca00078e00ff */
[----:B------:R-:W-:-:S04]  /*1940*/  LOP3.LUT R2, R2, 0xffffff00, RZ, 0xc0, !PT ;  /* 0xffffff0002027812 */ /* 0x000fc800078ec0ff */
[----:B------:R-:W-:-:S13]  /*1950*/  R2UR UR9, R2 ;  /* 0x00000000020972ca */ /* 0x000fda00000e0000 */
[----:B------:R-:W-:Y:S01]  /*1960*/  ULOP3.LUT UR35, UR9, 0x80, UR35, 0xf8, !UPT ;  /* 0x0000008009237892 */ /* 0x000fe2000f8ef823 */
[----:B------:R-:W-:Y:S11]  /*1970*/  BRA.U !UP0, `(.L_x_25) ;  /* 0x0000000108f07547 */ /* 0x000ff6000b800000 */
[----:B------:R-:W-:Y:S01]  /*1980*/  UMOV UR29, UR6 ;  /* 0x00000006001d7c82 */ /* 0x000fe20008000000 */
[----:B------:R-:W-:Y:S01]  /*1990*/  UMOV UR44, UR13 ;  /* 0x0000000d002c7c82 */ /* 0x000fe20008000000 */
[----:B------:R-:W-:-:S05]  /*19a0*/  UMOV UR26, 0x40 ;  /* 0x00000040001a7882 */ /* 0x000fca0000000000 */
.L_x_31:
[----:B------:R-:W-:Y:S01]  /*19b0*/  ULEA UR33, UR44, UR4, 0x3 ;  /* 0x000000042c217291 */ /* 0x000fe2000f8e18ff */
[----:B------:R-:W-:Y:S01]  /*19c0*/  @P5 MOV R3, 0x14000 ;  /* 0x0001400000035802 */ /* 0x000fe20000000f00 */
[----:B--2-4-:R-:W-:Y:S10]  /*19d0*/  @P0 BRA `(.L_x_26) ;  /* 0x00000000000c0947 */ /* 0x014ff40003800000 */
[----:B------:R-:W-:-:S04]  /*19e0*/  SHF.L.U32 R4, R17, 0x1f, RZ ;  /* 0x0000001f11047819 */ /* 0x000fc800000006ff */
[----:B------:R-:W1:Y:S02]  /*19f0*/  SYNCS.PHASECHK.TRANS64.TRYWAIT P0, [UR33+0x28], R4 ;  /* 0x00002804ff0075a7 */ /* 0x000e640008001121 */
[----:B-1----:R-:W-:Y:S05]  /*1a00*/  @!P0 BRA `(.L_x_27) ;  /* 0x00000064008c8947 */ /* 0x002fea0003800000 */
.L_x_26:
[----:B------:R2:W-:Y:S01]  /*1a10*/  @P5 SYNCS.ARRIVE.TRANS64 RZ, [UR33], R3 ;  /* 0x00000003ffff59a7 */ /* 0x0005e20008000021 */
[----:B------:R-:W-:Y:S02]  /*1a20*/  ULOP3.LUT UR8, UR7, 0x2, URZ, 0xfc, !UPT ;  /* 0x0000000207087892 */ /* 0x000fe4000f8efcff */
[----:B------:R-:W-:Y:S02]  /*1a30*/  UIADD3 UR29, UPT, UPT, UR29, 0x1, URZ ;  /* 0x000000011d1d7890 */ /* 0x000fe4000fffe0ff */
[----:B------:R-:W-:Y:S02]  /*1a40*/  UISETP.NE.AND UP0, UPT, UR8, 0x2, UPT ;  /* 0x000000020800788c */ /* 0x000fe4000bf05270 */
[----:B------:R-:W-:-:S07]  /*1a50*/  UISETP.NE.AND UP2, UPT, UR29, 0x1, UPT ;  /* 0x000000011d00788c */ /* 0x000fce000bf45270 */
[----:B------:R-:W-:Y:S05]  /*1a60*/  BRA.U UP0, `(.L_x_28) ;  /* 0x0000000100047547 */ /* 0x000fea000b800000 */
[----:B------:R-:W-:Y:S05]  /*1a70*/  BPT.TRAP 0x1 ;  /* 0x000000040000795c */ /* 0x000fea0000300000 */
.L_x_28:
[----:B------:R-:W-:Y:S04]  /*1a80*/  BSSY.RECONVERGENT B0, `(.L_x_29) ;  /* 0x0000003000007945 */ /* 0x000fe80003800200 */
[----:B------:R-:W-:Y:S05]  /*1a90*/  @!P4 BRA `(.L_x_30) ;  /* 0x000000000004c947 */ /* 0x000fea0003800000 */
[----:B------:R-:W-:Y:S05]  /*1aa0*/  BPT.TRAP 0x1 ;  /* 0x000000040000795c */ /* 0x000fea0000300000 */
.L_x_30:
[----:B------:R-:W-:Y:S05]  /*1ab0*/  BSYNC.RECONVERGENT B0 ;  /* 0x0000000000007941 */ /* 0x000fea0003800200 */
.L_x_29:
[----:B------:R-:W-:Y:S02]  /*1ac0*/  UIADD3 UR13, UPT, UPT, UR44, 0x1, URZ ;  /* 0x000000012c0d7890 */ /* 0x000fe4000fffe0ff */
[----:B------:R-:W-:Y:S02]  /*1ad0*/  ULEA UR24, UR44, UR4, 0xf ;  /* 0x000000042c187291 */ /* 0x000fe4000f8e78ff */
[----:B------:R-:W-:Y:S02]  /*1ae0*/  UISETP.NE.AND UP0, UPT, UR13, 0x5, UPT ;  /* 0x000000050d00788c */ /* 0x000fe4000bf05270 */
[----:B------:R-:W-:Y:S02]  /*1af0*/  UIADD3 UR42, UP1, UPT, UR30, 0x80, URZ ;  /* 0x000000801e2a7890 */ /* 0x000fe4000ff3e0ff */
[----:B------:R-:W-:Y:S02]  /*1b00*/  USEL UR9, URZ, 0x1, UP0 ;  /* 0x00000001ff097887 */ /* 0x000fe40008000000 */
[----:B------:R-:W-:-:S02]  /*1b10*/  USEL UR13, UR13, URZ, UP0 ;  /* 0x000000ff0d0d7287 */ /* 0x000fc40008000000 */
[----:B------:R-:W-:Y:S02]  /*1b20*/  UIADD3 UR40, UP0, UPT, UR30, 0x180, URZ ;  /* 0x000001801e287890 */ /* 0x000fe4000ff1e0ff */
[----:B------:R-:W-:Y:S01]  /*1b30*/  ULEA UR8, UR13, UR4, 0x3 ;  /* 0x000000040d087291 */ /* 0x000fe2000f8e18ff */
[----:B------:R-:W-:Y:S01]  /*1b40*/  LOP3.LUT R17, R17, UR9, RZ, 0x3c, !PT ;  /* 0x0000000911117c12 */ /* 0x000fe2000f8e3cff */
[----:B------:R-:W-:Y:S02]  /*1b50*/  UIADD3 UR34, UPT, UPT, UR26, -0x40, URZ ;  /* 0xffffffc01a227890 */ /* 0x000fe4000fffe0ff */
[----:B------:R-:W-:Y:S01]  /*1b60*/  ULOP3.LUT UR33, UR33, 0xfefffff8, URZ, 0xc0, !UPT ;  /* 0xfefffff821217892 */ /* 0x000fe2000f8ec0ff */
[----:B-1----:R-:W-:Y:S01]  /*1b70*/  SHF.L.U32 R2, R17, 0x1f, RZ ;  /* 0x0000001f11027819 */ /* 0x002fe200000006ff */
[----:B------:R-:W-:Y:S02]  /*1b80*/  UIADD3.X UR43, UPT, UPT, URZ, UR31, URZ, UP1, !UPT ;  /* 0x0000001fff2b7290 */ /* 0x000fe40008ffe4ff */
[----:B------:R-:W-:Y:S01]  /*1b90*/  UIADD3 UR32, UPT, UPT, UR24, 0x6400, URZ ;  /* 0x0000640018207890 */ /* 0x000fe2000fffe0ff */
[----:B------:R1:W4:Y:S01]  /*1ba0*/  SYNCS.PHASECHK.TRANS64.TRYWAIT P0, [UR8+0x28], R2 ;  /* 0x00002802ff0075a7 */ /* 0x0003220008001108 */
[----:B------:R-:W-:-:S02]  /*1bb0*/  ULEA UR8, UR44, UR4, 0xd ;  /* 0x000000042c087291 */ /* 0x000fc4000f8e68ff */
[----:B------:R-:W-:Y:S02]  /*1bc0*/  UIADD3 UR24, UPT, UPT, UR24, 0xa400, URZ ;  /* 0x0000a40018187890 */ /* 0x000fe4000fffe0ff */
[----:B------:R-:W-:Y:S02]  /*1bd0*/  UIADD3.X UR41, UPT, UPT, URZ, UR31, URZ, UP0, !UPT ;  /* 0x0000001fff297290 */ /* 0x000fe400087fe4ff */
[----:B------:R-:W-:Y:S02]  /*1be0*/  UIADD3 UR16, UPT, UPT, UR8, 0x2e400, URZ ;  /* 0x0002e40008107890 */ /* 0x000fe4000fffe0ff */
[----:B------:R-:W-:Y:S01]  /*1bf0*/  UIADD3 UR8, UPT, UPT, UR8, 0x2f400, URZ ;  /* 0x0002f40008087890 */ /* 0x000fe2000fffe0ff */
[----:B------:R-:W-:Y:S01]  /*1c00*/  UMOV UR38, 0x0 ;  /* 0x0000000000267882 */ /* 0x000fe20000000000 */
[----:B------:R-:W-:Y:S01]  /*1c10*/  UMOV UR39, 0x10000000 ;  /* 0x1000000000277882 */ /* 0x000fe20000000000 */
[----:B------:R-:W-:Y:S01]  /*1c20*/  UMOV UR27, UR35 ;  /* 0x00000023001b7c82 */ /* 0x000fe20008000000 */
[----:B------:R-:W-:Y:S01]  /*1c30*/  UMOV UR28, UR36 ;  /* 0x00000024001c7c82 */ /* 0x000fe20008000000 */
[----:B------:R-:W-:Y:S01]  /*1c40*/  UMOV UR25, UR33 ;  /* 0x0000002100197c82 */ /* 0x000fe20008000000 */
[----:B------:R-:W-:Y:S01]  /*1c50*/  UMOV UR20, UR36 ;  /* 0x0000002400147c82 */ /* 0x000fe20008000000 */
[----:B------:R-:W-:Y:S01]  /*1c60*/  UMOV UR17, UR33 ;  /* 0x0000002100117c82 */ /* 0x000fe20008000000 */
[----:B------:R-:W-:Y:S01]  /*1c70*/  UMOV UR18, UR34 ;  /* 0x0000002200127c82 */ /* 0x000fe20008000000 */
[----:B------:R-:W-:Y:S01]  /*1c80*/  UTMALDG.3D.2CTA [UR32], [UR42], desc[UR38] ;  /* 0x000026202a0075b4 */ /* 0x000fe20008211000 */
[----:B------:R-:W-:Y:S01]  /*1c90*/  UMOV UR10, UR26 ;  /* 0x0000001a000a7c82 */ /* 0x000fe20008000000 */
[----:B------:R-:W-:Y:S01]  /*1ca0*/  UMOV UR11, UR19 ;  /* 0x00000013000b7c82 */ /* 0x000fe20008000000 */
[----:B------:R-:W-:Y:S01]  /*1cb0*/  UMOV UR12, UR36 ;  /* 0x00000024000c7c82 */ /* 0x000fe20008000000 */
[----:B------:R-:W-:Y:S01]  /*1cc0*/  UMOV UR9, UR33 ;  /* 0x0000002100097c82 */ /* 0x000fe20008000000 */
[----:B------:R-:W-:Y:S01]  /*1cd0*/  UMOV UR23, UR5 ;  /* 0x0000000500177c82 */ /* 0x000fe20008000000 */
[----:B------:R-:W-:Y:S01]  /*1ce0*/  UMOV UR44, UR13 ;  /* 0x0000000d002c7c82 */ /* 0x000fe20008000000 */
[----:B------:R2:W-:Y:S01]  /*1cf0*/  UTMALDG.3D.2CTA [UR24], [UR42], desc[UR38] ;  /* 0x000026182a0075b4 */ /* 0x0005e20008211000 */
[----:B------:R1:W-:Y:S01]  /*1d00*/  UTMALDG.3D.2CTA [UR16], [UR40], desc[UR38] ;  /* 0x00002610280075b4 */ /* 0x0003e20008211000 */
[----:B------:R1:W-:Y:S01]  /*1d10*/  UTMALDG.3D.2CTA [UR8], [UR40], desc[UR38] ;  /* 0x00002608280075b4 */ /* 0x0003e20008211000 */
[----:B--2---:R-:W-:Y:S01]  /*1d20*/  UIADD3 UR26, UPT, UPT, UR26, 0x80, URZ ;  /* 0x000000801a1a7890 */ /* 0x004fe2000fffe0ff */
[----:B-1----:R-:W-:Y:S11]  /*1d30*/  BRA.U UP2, `(.L_x_31) ;  /* 0xfffffffd021c7547 */ /* 0x002ff6000b83ffff */
.L_x_25:
[----:B------:R-:W-:Y:S01]  /*1d40*/  ULEA UR8, UR13, UR4, 0x3 ;  /* 0x000000040d087291 */ /* 0x000fe2000f8e18ff */
[----:B------:R-:W-:Y:S01]  /*1d50*/  SHF.L.U32 R2, R17, 0x1f, RZ ;  /* 0x0000001f11027819 */ /* 0x000fe200000006ff */
[----:B------:R-:W-:Y:S01]  /*1d60*/  @!P1 SYNCS.ARRIVE.TRANS64.A1T0 RZ, [UR4+0x88], RZ ;  /* 0x000088ffffff99a7 */ /* 0x000fe20008100004 */
[----:B------:R-:W-:-:S06]  /*1d70*/  UISETP.GT.AND UP0, UPT, UR22, UR21, UPT ;  /* 0x000000151600728c */ /* 0x000fcc000bf04270 */
[----:B--2-4-:R1:W2:Y:S03]  /*1d80*/  SYNCS.PHASECHK.TRANS64.TRYWAIT P0, [UR8+0x28], R2 ;  /* 0x00002802ff0075a7 */ /* 0x0142a60008001108 */
[----:B------:R-:W-:Y:S05]  /*1d90*/  BRA.U !UP0, `(.L_x_32) ;  /* 0x0000000108e87547 */ /* 0x000fea000b800000 */
[----:B------:R-:W-:Y:S01]  /*1da0*/  UIADD3 UR29, UPT, UPT, UR14, UR23, URZ ;  /* 0x000000170e1d7290 */ /* 0x000fe2000fffe0ff */
[----:B------:R-:W-:-:S11]  /*1db0*/  UMOV UR44, UR13 ;  /* 0x0000000d002c7c82 */ /* 0x000fd60008000000 */
.L_x_38:
[----:B------:R-:W-:Y:S01]  /*1dc0*/  ULEA UR33, UR44, UR4, 0x3 ;  /* 0x000000042c217291 */ /* 0x000fe2000f8e18ff */
[----:B--2---:R-:W-:Y:S01]  /*1dd0*/  @P5 MOV R3, 0x14000 ;  /* 0x0001400000035802 */ /* 0x004fe20000000f00 */
[----:B-12---:R-:W-:Y:S10]  /*1de0*/  @P0 BRA `(.L_x_33) ;  /* 0x00000000000c0947 */ /* 0x006ff40003800000 */
[----:B------:R-:W-:-:S04]  /*1df0*/  SHF.L.U32 R4, R17, 0x1f, RZ ;  /* 0x0000001f11047819 */ /* 0x000fc800000006ff */
[----:B------:R-:W2:Y:S02]  /*1e00*/  SYNCS.PHASECHK.TRANS64.TRYWAIT P0, [UR33+0x28], R4 ;  /* 0x00002804ff0075a7 */ /* 0x000ea40008001121 */
[----:B--2---:R-:W-:Y:S05]  /*1e10*/  @!P0 BRA `(.L_x_34) ;  /* 0x0000006000a08947 */ /* 0x004fea0003800000 */
.L_x_33:
[----:B------:R2:W-:Y:S01]  /*1e20*/  @P5 SYNCS.ARRIVE.TRANS64 RZ, [UR33], R3 ;  /* 0x00000003ffff59a7 */ /* 0x0005e20008000021 */
[----:B------:R-:W-:-:S04]  /*1e30*/  ULOP3.LUT UR8, UR7, 0x2, URZ, 0xfc, !UPT ;  /* 0x0000000207087892 */ /* 0x000fc8000f8efcff */
[----:B------:R-:W-:-:S09]  /*1e40*/  UISETP.NE.AND UP0, UPT, UR8, 0x2, UPT ;  /* 0x000000020800788c */ /* 0x000fd2000bf05270 */
[----:B------:R-:W-:Y:S05]  /*1e50*/  BRA.U UP0, `(.L_x_35) ;  /* 0x0000000100047547 */ /* 0x000fea000b800000 */
[----:B------:R-:W-:Y:S05]  /*1e60*/  BPT.TRAP 0x1 ;  /* 0x000000040000795c */ /* 0x000fea0000300000 */
.L_x_35:
[----:B------:R-:W-:Y:S04]  /*1e70*/  BSSY.RECONVERGENT B0, `(.L_x_36) ;  /* 0x0000003000007945 */ /* 0x000fe80003800200 */
[----:B------:R-:W-:Y:S05]  /*1e80*/  @!P4 BRA `(.L_x_37) ;  /* 0x000000000004c947 */ /* 0x000fea0003800000 */
[----:B------:R-:W-:Y:S05]  /*1e90*/  BPT.TRAP 0x1 ;  /* 0x000000040000795c */ /* 0x000fea0000300000 */
.L_x_37:
[----:B------:R-:W-:Y:S05]  /*1ea0*/  BSYNC.RECONVERGENT B0 ;  /* 0x0000000000007941 */ /* 0x000fea0003800200 */
.L_x_36:
[----:B------:R-:W-:Y:S02]  /*1eb0*/  UIADD3 UR13, UPT, UPT, UR44, 0x1, URZ ;  /* 0x000000012c0d7890 */ /* 0x000fe4000fffe0ff */
[----:B------:R-:W-:Y:S02]  /*1ec0*/  ULEA UR24, UR44, UR4, 0xf ;  /* 0x000000042c187291 */ /* 0x000fe4000f8e78ff */
[----:B------:R-:W-:Y:S02]  /*1ed0*/  UISETP.NE.AND UP0, UPT, UR13, 0x5, UPT ;  /* 0x000000050d00788c */ /* 0x000fe4000bf05270 */
[----:B------:R-:W-:Y:S02]  /*1ee0*/  UIADD3 UR42, UP1, UPT, UR30, 0x80, URZ ;  /* 0x000000801e2a7890 */ /* 0x000fe4000ff3e0ff */
[----:B------:R-:W-:Y:S02]  /*1ef0*/  USEL UR9, URZ, 0x1, UP0 ;  /* 0x00000001ff097887 */ /* 0x000fe40008000000 */
[----:B------:R-:W-:-:S02]  /*1f00*/  USEL UR13, UR13, URZ, UP0 ;  /* 0x000000ff0d0d7287 */ /* 0x000fc40008000000 */
[----:B------:R-:W-:Y:S02]  /*1f10*/  USHF.L.U32 UR34, UR23, 0x7, URZ ;  /* 0x0000000717227899 */ /* 0x000fe400080006ff */
[----:B------:R-:W-:Y:S01]  /*1f20*/  ULEA UR8, UR13, UR4, 0x3 ;  /* 0x000000040d087291 */ /* 0x000fe2000f8e18ff */
[----:B------:R-:W-:Y:S01]  /*1f30*/  LOP3.LUT R17, R17, UR9, RZ, 0x3c, !PT ;  /* 0x0000000911117c12 */ /* 0x000fe2000f8e3cff */
[----:B------:R-:W-:Y:S02]  /*1f40*/  UIADD3 UR40, UP0, UPT, UR30, 0x180, URZ ;  /* 0x000001801e287890 */ /* 0x000fe4000ff1e0ff */
[----:B------:R-:W-:Y:S01]  /*1f50*/  ULOP3.LUT UR33, UR33, 0xfefffff8, URZ, 0xc0, !UPT ;  /* 0xfefffff821217892 */ /* 0x000fe2000f8ec0ff */
[----:B-1----:R-:W-:Y:S01]  /*1f60*/  SHF.L.U32 R2, R17, 0x1f, RZ ;  /* 0x0000001f11027819 */ /* 0x002fe200000006ff */
[----:B------:R-:W-:Y:S02]  /*1f70*/  UIADD3.X UR43, UPT, UPT, URZ, UR31, URZ, UP1, !UPT ;  /* 0x0000001fff2b7290 */ /* 0x000fe40008ffe4ff */
[----:B------:R-:W-:Y:S01]  /*1f80*/  UIADD3 UR32, UPT, UPT, UR24, 0x6400, URZ ;  /* 0x0000640018207890 */ /* 0x000fe2000fffe0ff */
[----:B------:R4:W1:Y:S01]  /*1f90*/  SYNCS.PHASECHK.TRANS64.TRYWAIT P0, [UR8+0x28], R2 ;  /* 0x00002802ff0075a7 */ /* 0x0008620008001108 */
[----:B------:R-:W-:-:S02]  /*1fa0*/  ULEA UR8, UR44, UR4, 0xd ;  /* 0x000000042c087291 */ /* 0x000fc4000f8e68ff */
[----:B------:R-:W-:Y:S02]  /*1fb0*/  UIADD3 UR26, UPT, UPT, UR34, 0x40, URZ ;  /* 0x00000040221a7890 */ /* 0x000fe4000fffe0ff */
        /* <DEDUP_REMOVED lines=12> */
[----:B------:R4:W-:Y:S01]  /*2080*/  UTMALDG.3D.2CTA [UR32], [UR42], desc[UR38] ;  /* 0x000026202a0075b4 */ /* 0x0009e20008211000 */
[----:B------:R-:W-:Y:S01]  /*2090*/  UMOV UR11, UR19 ;  /* 0x00000013000b7c82 */ /* 0x000fe20008000000 */
[----:B------:R-:W-:Y:S01]  /*20a0*/  UMOV UR12, UR36 ;  /* 0x00000024000c7c82 */ /* 0x000fe20008000000 */
[----:B------:R-:W-:Y:S01]  /*20b0*/  UMOV UR9, UR33 ;  /* 0x0000002100097c82 */ /* 0x000fe20008000000 */
[----:B------:R-:W-:Y:S01]  /*20c0*/  UMOV UR10, UR26 ;  /* 0x0000001a000a7c82 */ /* 0x000fe20008000000 */
[----:B------:R-:W-:Y:S01]  /*20d0*/  UIADD3 UR23, UPT, UPT, UR23, 0x1, URZ ;  /* 0x0000000117177890 */ /* 0x000fe2000fffe0ff */
[----:B------:R-:W-:Y:S01]  /*20e0*/  UMOV UR44, UR13 ;  /* 0x0000000d002c7c82 */ /* 0x000fe20008000000 */
[----:B------:R4:W-:Y:S02]  /*20f0*/  UTMALDG.3D.2CTA [UR24], [UR42], desc[UR38] ;  /* 0x000026182a0075b4 */ /* 0x0009e40008211000 */
[----:B------:R-:W-:Y:S01]  /*2100*/  UISETP.NE.AND UP0, UPT, UR23, UR29, UPT ;  /* 0x0000001d1700728c */ /* 0x000fe2000bf05270 */
[----:B------:R4:W-:Y:S01]  /*2110*/  UTMALDG.3D.2CTA [UR16], [UR40], desc[UR38] ;  /* 0x00002610280075b4 */ /* 0x0009e20008211000 */
[----:B------:R4:W-:Y:S07]  /*2120*/  UTMALDG.3D.2CTA [UR8], [UR40], desc[UR38] ;  /* 0x00002608280075b4 */ /* 0x0009ee0008211000 */
[----:B----4-:R-:W-:Y:S05]  /*2130*/  BRA.U UP0, `(.L_x_38) ;  /* 0xfffffffd00207547 */ /* 0x010fea000b83ffff */
.L_x_32:
[C---:B-1----:R-:W-:Y:S01]  /*2140*/  LEA R2, R16.reuse, UR4, 0x3 ;  /* 0x0000000410027c11 */ /* 0x042fe2000f8e18ff */
[----:B------:R-:W-:Y:S01]  /*2150*/  NOP ;  /* 0x0000000000007918 */ /* 0x000fe20000000000 */
[----:B--2---:R-:W-:Y:S02]  /*2160*/  SHF.L.U32 R3, R13, 0x1f, RZ ;  /* 0x0000001f0d037819 */ /* 0x004fe400000006ff */
[----:B------:R-:W-:Y:S02]  /*2170*/  LEA R4, R16, UR4, 0x4 ;  /* 0x0000000410047c11 */ /* 0x000fe4000f8e20ff */
[----:B------:R-:W1:Y:S02]  /*2180*/  SYNCS.PHASECHK.TRANS64.TRYWAIT P0, [R2+URZ+0x90], R3 ;  /* 0x00009003020075a7 */ /* 0x000e6400080011ff */
[----:B-1----:R-:W-:Y:S05]  /*2190*/  @!P0 BRA `(.L_x_39) ;  /* 0x0000005c00d88947 */ /* 0x002fea0003800000 */
.L_x_137:
[----:B------:R-:W2:Y:S01]  /*21a0*/  LDS.128 R4, [R4+0x120] ;  /* 0x0001200004047984 */ /* 0x000ea20000000c00 */
[----:B------:R-:W-:Y:S01]  /*21b0*/  ISETP.GE.AND P0, PT, R40, 0x1, PT ;  /* 0x000000012800780c */ /* 0x000fe20003f06270 */
[----:B-1----:R-:W-:Y:S01]  /*21c0*/  VIADD R2, R2, 0xa0 ;  /* 0x000000a002027836 */ /* 0x002fe20000000000 */
[----:B------:R-:W-:Y:S01]  /*21d0*/  @!PT LDS RZ, [RZ] ;  /* 0x00000000fffff984 */ /* 0x000fe20000000800 */
[----:B------:R-:W-:Y:S01]  /*21e0*/  @!PT LDS RZ, [RZ] ;  /* 0x00000000fffff984 */ /* 0x000fe20000000800 */
[----:B------:R-:W-:Y:S01]  /*21f0*/  @!PT LDS RZ, [RZ] ;  /* 0x00000000fffff984 */ /* 0x000fe20000000800 */
[----:B------:R-:W-:Y:S01]  /*2200*/  @!PT LDS RZ, [RZ] ;  /* 0x00000000fffff984 */ /* 0x000fe20000000800 */
[----:B------:R1:W-:Y:S06]  /*2210*/  MEMBAR.ALL.CTA ;  /* 0x0000000000007992 */ /* 0x0003ec0000008000 */
[----:B-1----:R-:W1:Y:S01]  /*2220*/  FENCE.VIEW.ASYNC.S ;  /* 0x00000000000073c6 */ /* 0x002e620000000000 */
[----:B------:R-:W-:-:S04]  /*2230*/  PRMT R2, RZ, 0x654, R2 ;  /* 0x00000654ff027816 */ /* 0x000fc80000000002 */
[----:B-1----:R1:W-:Y:S01]  /*2240*/  SYNCS.ARRIVE.TRANS64.RED.A1T0 RZ, [R2+URZ], RZ ;  /* 0x000000ff02ff79a7 */ /* 0x0023e200081004ff */
[----:B--2---:R-:W-:-:S13]  /*2250*/  LOP3.LUT P2, RZ, R6, 0x1, RZ, 0xc0, !PT ;  /* 0x0000000106ff7812 */ /* 0x004fda000784c0ff */
[----:B------:R-:W-:Y:S01]  /*2260*/  @P2 SHF.R.U32.HI R3, RZ, 0x10, R5 ;  /* 0x00000010ff032819 */ /* 0x000fe20000011605 */
[----:B------:R-:W-:Y:S01]  /*2270*/  VOTEU.ANY UP0, P2 ;  /* 0x0000000000ff7886 */ /* 0x000fe20001000100 */
[----:B------:R-:W-:Y:S02]  /*2280*/  @P2 MOV R10, R4 ;  /* 0x00000004000a2202 */ /* 0x000fe40000000f00 */
[----:B------:R-:W-:Y:S02]  /*2290*/  @P2 R2UR.BROADCAST UR8, R3 ;  /* 0x00000000030822ca */ /* 0x000fe400008e0000 */
[----:B------:R-:W-:-:S11]  /*22a0*/  @P2 LOP3.LUT R9, R5, 0xffff, RZ, 0xc0, !PT ;  /* 0x0000ffff05092812 */ /* 0x000fd600078ec0ff */
[----:B------:R-:W-:Y:S01]  /*22b0*/  @UP0 UMOV UR36, UR8 ;  /* 0x0000000800240c82 */ /* 0x000fe20008000000 */
[----:B-1----:R-:W-:Y:S05]  /*22c0*/  @!P0 BRA `(.L_x_40) ;  /* 0x0000000000b88947 */ /* 0x002fea0003800000 */
[----:B------:R-:W3:Y:S01]  /*22d0*/  LDC.64 R4, c[0x0][0xb18] ;  /* 0x0002c600ff047b82 */ /* 0x000ee20000000a00 */
[----:B------:R-:W-:-:S07]  /*22e0*/  ISETP.NE.AND P3, PT, R40, 0x1, PT ;  /* 0x000000012800780c */ /* 0x000fce0003f65270 */
[----:B------:R-:W1:Y:S08]  /*22f0*/  LDC.64 R6, c[0x0][0xb10] ;  /* 0x0002c400ff067b82 */ /* 0x000e700000000a00 */
[----:B------:R-:W2:Y:S08]  /*2300*/  LDC R14, c[0x0][0xb20] ;  /* 0x0002c800ff0e7b82 */ /* 0x000eb00000000800 */
[----:B------:R-:W4:Y:S01]  /*2310*/  LDC R15, c[0x0][0xb0c] ;  /* 0x0002c300ff0f7b82 */ /* 0x000f220000000800 */
[----:B---3--:R-:W-:Y:S01]  /*2320*/  IMAD.HI.U32 R21, R0, R5, RZ ;  /* 0x0000000500157227 */ /* 0x008fe200078e00ff */
[----:B------:R-:W-:-:S03]  /*2330*/  ISETP.NE.AND P0, PT, R4, 0x1, PT ;  /* 0x000000010400780c */ /* 0x000fc60003f05270 */
[----:B------:R-:W-:-:S03]  /*2340*/  IMAD.HI.U32 R5, R9, R5, RZ ;  /* 0x0000000509057227 */ /* 0x000fc600078e00ff */
[----:B------:R-:W3:Y:S01]  /*2350*/  LDC.64 R2, c[0x0][0xb28] ;  /* 0x0002ca00ff027b82 */ /* 0x000ee20000000a00 */
[----:B-1----:R-:W-:-:S04]  /*2360*/  IMAD.HI.U32 R22, R8, R6, RZ ;  /* 0x0000000608167227 */ /* 0x002fc800078e00ff */
[----:B------:R-:W-:Y:S01]  /*2370*/  IMAD.HI.U32 R23, R10, R6, RZ ;  /* 0x000000060a177227 */ /* 0x000fe200078e00ff */
[----:B------:R-:W-:Y:S02]  /*2380*/  SHF.R.U32.HI R22, RZ, R7, R22 ;  /* 0x00000007ff167219 */ /* 0x000fe40000011616 */
[-C--:B--2---:R-:W-:Y:S02]  /*2390*/  SHF.R.U32.HI R21, RZ, R14.reuse, R21 ;  /* 0x0000000eff157219 */ /* 0x084fe40000011615 */
[----:B------:R-:W-:Y:S02]  /*23a0*/  SHF.R.U32.HI R5, RZ, R14, R5 ;  /* 0x0000000eff057219 */ /* 0x000fe40000011605 */
[----:B------:R-:W-:Y:S02]  /*23b0*/  SEL R21, R0, R21, !P0 ;  /* 0x0000001500157207 */ /* 0x000fe40004000000 */
[----:B------:R-:W-:Y:S02]  /*23c0*/  SHF.R.U32.HI R23, RZ, R7, R23 ;  /* 0x00000007ff177219 */ /* 0x000fe40000011617 */
[----:B----4-:R-:W-:-:S02]  /*23d0*/  ISETP.NE.AND P1, PT, R15, 0x1, PT ;  /* 0x000000010f00780c */ /* 0x010fc40003f25270 */
[----:B------:R-:W-:Y:S02]  /*23e0*/  SEL R5, R9, R5, !P0 ;  /* 0x0000000509057207 */ /* 0x000fe40004000000 */
[----:B------:R-:W-:Y:S02]  /*23f0*/  SEL R22, R8, R22, !P1 ;  /* 0x0000001608167207 */ /* 0x000fe40004800000 */
[----:B------:R-:W-:Y:S01]  /*2400*/  SEL R23, R10, R23, !P1 ;  /* 0x000000170a177207 */ /* 0x000fe20004800000 */
[----:B---3--:R-:W-:-:S04]  /*2410*/  IMAD.HI.U32 R20, R21, R2, RZ ;  /* 0x0000000215147227 */ /* 0x008fc800078e00ff */
        /* <DEDUP_REMOVED lines=10> */
[----:B------:R-:W-:-:S04]  /*24c0*/  @!P0 IMAD.HI.U32 R7, R23, R2, RZ ;  /* 0x0000000217078227 */ /* 0x000fc800078e00ff */
[----:B------:R-:W-:Y:S01]  /*24d0*/  IMAD.MOV R2, RZ, RZ, -R6 ;  /* 0x000000ffff027224 */ /* 0x000fe200078e0a06 */
[----:B------:R-:W-:Y:S02]  /*24e0*/  @!P0 SHF.R.U32.HI R3, RZ, R3, R7 ;  /* 0x00000003ff038219 */ /* 0x000fe40000011607 */
[----:B------:R-:W-:Y:S01]  /*24f0*/  IADD3 R7, PT, PT, -R5, RZ, RZ ;  /* 0x000000ff05077210 */ /* 0x000fe20007ffe1ff */
[----:B------:R-:W-:Y:S01]  /*2500*/  IMAD R2, R40, R2, R5 ;  /* 0x0000000228027224 */ /* 0x000fe200078e0205 */
        /* <DEDUP_REMOVED lines=10> */
.L_x_40:
[----:B------:R-:W1:Y:S02]  /*25b0*/  LDCU UR8, c[0x0][0xb30] ;  /* 0x00016600ff0877ac */ /* 0x000e640008000800 */
[----:B-1----:R-:W-:-:S09]  /*25c0*/  UISETP.NE.AND UP0, UPT, UR8, 0x1, UPT ;  /* 0x000000010800788c */ /* 0x002fd2000bf05270 */
[----:B------:R-:W-:Y:S05]  /*25d0*/  BRA.U UP0, `(.L_x_41) ;  /* 0x0000000100407547 */ /* 0x000fea000b800000 */
[----:B------:R-:W1:Y:S08]  /*25e0*/  LDC.64 R4, c[0x0][0xb10] ;  /* 0x0002c400ff047b82 */ /* 0x000e700000000a00 */
[----:B------:R-:W2:Y:S08]  /*25f0*/  LDC.64 R2, c[0x0][0xb18] ;  /* 0x0002c600ff027b82 */ /* 0x000eb00000000a00 */
[----:B------:R-:W4:Y:S08]  /*2600*/  LDC R6, c[0x0][0xb20] ;  /* 0x0002c800ff067b82 */ /* 0x000f300000000800 */
[----:B------:R-:W3:Y:S01]  /*2610*/  LDC R7, c[0x0][0xb0c] ;  /* 0x0002c300ff077b82 */ /* 0x000ee20000000800 */
[----:B-1----:R-:W-:-:S05]  /*2620*/  IMAD.HI.U32 R4, R10, R4, RZ ;  /* 0x000000040a047227 */ /* 0x002fca00078e00ff */
[----:B------:R-:W-:Y:S01]  /*2630*/  SHF.R.U32.HI R4, RZ, R5, R4 ;  /* 0x00000005ff047219 */ /* 0x000fe20000011604 */
[----:B--2---:R-:W-:Y:S01]  /*2640*/  IMAD.HI.U32 R3, R9, R3, RZ ;  /* 0x0000000309037227 */ /* 0x004fe200078e00ff */
[----:B------:R-:W-:-:S04]  /*2650*/  ISETP.NE.AND P0, PT, R2, 0x1, PT ;  /* 0x000000010200780c */ /* 0x000fc80003f05270 */
[----:B----4-:R-:W-:-:S04]  /*2660*/  SHF.R.U32.HI R3, RZ, R6, R3 ;  /* 0x00000006ff037219 */ /* 0x010fc80000011603 */
[----:B------:R-:W-:Y:S02]  /*2670*/  SEL R3, R9, R3, !P0 ;  /* 0x0000000309037207 */ /* 0x000fe40004000000 */
[----:B---3--:R-:W-:-:S04]  /*2680*/  ISETP.NE.AND P1, PT, R7, 0x1, PT ;  /* 0x000000010700780c */ /* 0x008fc80003f25270 */
[----:B------:R-:W-:-:S05]  /*2690*/  SEL R4, R10, R4, !P1 ;  /* 0x000000040a047207 */ /* 0x000fca0004800000 */
[----:B------:R-:W-:Y:S02]  /*26a0*/  IMAD.IADD R5, R3, 0x1, -R4 ;  /* 0x0000000103057824 */ /* 0x000fe400078e0a04 */
[----:B------:R-:W-:Y:S02]  /*26b0*/  IMAD.IADD R3, R4, 0x1, -R3 ;  /* 0x0000000104037824 */ /* 0x000fe400078e0a03 */
[----:B------:R-:W-:Y:S02]  /*26c0*/  IMAD R10, R5, R7, R10 ;  /* 0x00000007050a7224 */ /* 0x000fe400078e020a */
[----:B------:R-:W-:-:S07]  /*26d0*/  IMAD R9, R3, R2, R9 ;  /* 0x0000000203097224 */ /* 0x000fce00078e0209 */
.L_x_41:
[----:B------:R-:W-:Y:S01]  /*26e0*/  VIADD R16, R16, 0x1 ;  /* 0x0000000110107836 */ /* 0x000fe20000000000 */
[----:B------:R-:W-:Y:S01]  /*26f0*/  PLOP3.LUT P1, PT, PT, PT, PT, 0x80, 0x8 ;  /* 0x000000000008781c */ /* 0x000fe20003f2f070 */
[----:B------:R-:W-:Y:S02]  /*2700*/  IMAD.IADD R14, R10, 0x1, R91 ;  /* 0x000000010a0e7824 */ /* 0x000fe400078e025b */
[----:B------:R-:W-:Y:S01]  /*2710*/  IMAD.IADD R15, R9, 0x1, R90 ;  /* 0x00000001090f7824 */ /* 0x000fe200078e025a */
[----:B------:R-:W-:-:S04]  /*2720*/  ISETP.NE.AND P0, PT, R16, 0x2, PT ;  /* 0x000000021000780c */ /* 0x000fc80003f05270 */
[----:B------:R-:W-:Y:S02]  /*2730*/  SEL R2, RZ, 0x1, P0 ;  /* 0x00000001ff027807 */ /* 0x000fe40000000000 */
[----:B------:R-:W-:Y:S02]  /*2740*/  SEL R16, R16, RZ, P0 ;  /* 0x000000ff10107207 */ /* 0x000fe40000000000 */
[----:B------:R-:W-:Y:S01]  /*2750*/  LOP3.LUT R13, R13, R2, RZ, 0x3c, !PT ;  /* 0x000000020d0d7212 */ /* 0x000fe200078e3cff */
[----:B------:R-:W-:Y:S06]  /*2760*/  @P2 BRA `(.L_x_42) ;  /* 0xfffffff000002947 */ /* 0x000fec000383ffff */
[----:B------:R-:W-:Y:S01]  /*2770*/  UIADD3 UR4, UPT, UPT, UR4, 0x28, URZ ;  /* 0x0000002804047890 */ /* 0x000fe2000fffe0ff */
[----:B------:R-:W-:-:S03]  /*2780*/  SHF.L.U32 R2, R17, 0x1f, RZ ;  /* 0x0000001f11027819 */ /* 0x000fc600000006ff */
[----:B------:R-:W-:-:S09]  /*2790*/  ULEA UR5, UR13, UR4, 0x3 ;  /* 0x000000040d057291 */ /* 0x000fd2000f8e18ff */
[----:B------:R-:W1:Y:S02]  /*27a0*/  SYNCS.PHASECHK.TRANS64.TRYWAIT P0, [UR5], R2 ;  /* 0x00000002ff0075a7 */ /* 0x000e640008001105 */
[----:B-1----:R-:W-:Y:S05]  /*27b0*/  @!P0 BRA `(.L_x_43) ;  /* 0x0000005800648947 */ /* 0x002fea0003800000 */
.L_x_139:
[----:B------:R-:W-:-:S04]  /*27c0*/  UIADD3 UR6, UPT, UPT, UR13, 0x1, URZ ;  /* 0x000000010d067890 */ /* 0x000fc8000fffe0ff */
[----:B------:R-:W-:-:S04]  /*27d0*/  UISETP.NE.AND UP0, UPT, UR6, 0x5, UPT ;  /* 0x000000050600788c */ /* 0x000fc8000bf05270 */
[----:B------:R-:W-:Y:S02]  /*27e0*/  USEL UR7, URZ, 0x1, UP0 ;  /* 0x00000001ff077887 */ /* 0x000fe40008000000 */
[----:B------:R-:W-:-:S04]  /*27f0*/  USEL UR6, UR6, URZ, UP0 ;  /* 0x000000ff06067287 */ /* 0x000fc80008000000 */
[----:B------:R-:W-:Y:S01]  /*2800*/  ULEA UR5, UR6, UR4, 0x3 ;  /* 0x0000000406057291 */ /* 0x000fe2000f8e18ff */
[----:B-1----:R-:W-:-:S04]  /*2810*/  LOP3.LUT R2, R17, UR7, RZ, 0x3c, !PT ;  /* 0x0000000711027c12 */ /* 0x002fc8000f8e3cff */
[----:B------:R-:W-:-:S04]  /*2820*/  SHF.L.U32 R3, R2, 0x1f, RZ ;  /* 0x0000001f02037819 */ /* 0x000fc800000006ff */
[----:B------:R-:W1:Y:S02]  /*2830*/  SYNCS.PHASECHK.TRANS64.TRYWAIT P0, [UR5], R3 ;  /* 0x00000003ff0075a7 */ /* 0x000e640008001105 */
[----:B-1----:R-:W-:Y:S05]  /*2840*/  @!P0 BRA `(.L_x_44) ;  /* 0x0000005800588947 */ /* 0x002fea0003800000 */
.L_x_141:
[----:B------:R-:W-:-:S04]  /*2850*/  UIADD3 UR6, UPT, UPT, UR6, 0x1, URZ ;  /* 0x0000000106067890 */ /* 0x000fc8000fffe0ff */
[----:B------:R-:W-:-:S04]  /*2860*/  UISETP.NE.AND UP0, UPT, UR6, 0x5, UPT ;  /* 0x000000050600788c */ /* 0x000fc8000bf05270 */
[----:B------:R-:W-:Y:S02]  /*2870*/  USEL UR7, URZ, 0x1, UP0 ;  /* 0x00000001ff077887 */ /* 0x000fe40008000000 */
[----:B------:R-:W-:-:S04]  /*2880*/  USEL UR6, UR6, URZ, UP0 ;  /* 0x000000ff06067287 */ /* 0x000fc80008000000 */
[----:B------:R-:W-:Y:S01]  /*2890*/  ULEA UR5, UR6, UR4, 0x3 ;  /* 0x0000000406057291 */ /* 0x000fe2000f8e18ff */
[----:B------:R-:W-:-:S04]  /*28a0*/  LOP3.LUT R2, R2, UR7, RZ, 0x3c, !PT ;  /* 0x0000000702027c12 */ /* 0x000fc8000f8e3cff */
[----:B-1----:R-:W-:-:S04]  /*28b0*/  SHF.L.U32 R3, R2, 0x1f, RZ ;  /* 0x0000001f02037819 */ /* 0x002fc800000006ff */
[----:B------:R-:W1:Y:S02]  /*28c0*/  SYNCS.PHASECHK.TRANS64.TRYWAIT P0, [UR5], R3 ;  /* 0x00000003ff0075a7 */ /* 0x000e640008001105 */
[----:B-1----:R-:W-:Y:S05]  /*28d0*/  @!P0 BRA `(.L_x_45) ;  /* 0x00000058004c8947 */ /* 0x002fea0003800000 */
.L_x_143:
        /* <DEDUP_REMOVED lines=9> */
.L_x_145:
[----:B------:R-:W-:-:S04]  /*2970*/  UIADD3 UR6, UPT, UPT, UR6, 0x1, URZ ;  /* 0x0000000106067890 */ /* 0x000fc8000fffe0ff */
[----:B------:R-:W-:-:S04]  /*2980*/  UISETP.NE.AND UP0, UPT, UR6, 0x5, UPT ;  /* 0x000000050600788c */ /* 0x000fc8000bf05270 */
[----:B------:R-:W-:Y:S02]  /*2990*/  USEL UR5, URZ, 0x1, UP0 ;  /* 0x00000001ff057887 */ /* 0x000fe40008000000 */
[----:B------:R-:W-:-:S04]  /*29a0*/  USEL UR6, UR6, URZ, UP0 ;  /* 0x000000ff06067287 */ /* 0x000fc80008000000 */
[----:B------:R-:W-:Y:S01]  /*29b0*/  ULEA UR6, UR6, UR4, 0x3 ;  /* 0x0000000406067291 */ /* 0x000fe2000f8e18ff */
[----:B------:R-:W-:-:S04]  /*29c0*/  LOP3.LUT R2, R2, UR5, RZ, 0x3c, !PT ;  /* 0x0000000502027c12 */ /* 0x000fc8000f8e3cff */
[----:B------:R-:W-:Y:S01]  /*29d0*/  SHF.L.U32 R2, R2, 0x1f, RZ ;  /* 0x0000001f02027819 */ /* 0x000fe200000006ff */
[----:B-1-3--:R-:W-:-:S07]  /*29e0*/  IMAD.U32 R0, RZ, RZ, UR6 ;  /* 0x00000006ff007e24 */ /* 0x00afce000f8e00ff */
.L_x_47:
[----:B-1----:R1:W2:Y:S02]  /*29f0*/  SYNCS.PHASECHK.TRANS64.TRYWAIT P0, [R0+URZ], R2 ;  /* 0x00000002000075a7 */ /* 0x0022a400080011ff */
[----:B--2---:R-:W-:Y:S05]  /*2a00*/  @!P0 NANOSLEEP.SYNCS 0x989680 ;  /* 0x009896800000895d */ /* 0x004fea0003900000 */
[----:B------:R-:W2:Y:S02]  /*2a10*/  @!P0 SYNCS.PHASECHK.TRANS64 P0, [R0+URZ], R2 ;  /* 0x00000002000085a7 */ /* 0x000ea400080010ff */
[----:B--2---:R-:W-:Y:S05]  /*2a20*/  @P0 EXIT ;  /* 0x000000000000094d */ /* 0x004fea0003800000 */
[----:B------:R-:W-:Y:S05]  /*2a30*/  BRA `(.L_x_47) ;  /* 0xfffffffc00ec7947 */ /* 0x000fea000383ffff */
.L_x_22:
[----:B------:R-:W-:-:S04]  /*2a40*/  UISETP.NE.AND UP1, UPT, UR37, URZ, UPT ;  /* 0x000000ff2500728c */ /* 0x000fc8000bf25270 */
[----:B------:R-:W-:-:S09]  /*2a50*/  UISETP.NE.OR UP1, UPT, UR10, 0x1, UP1 ;  /* 0x000000010a00788c */ /* 0x000fd20008f25670 */
[----:B------:R-:W-:Y:S05]  /*2a60*/  BRA.U UP1, `(.L_x_48) ;  /* 0x00000005014c7547 */ /* 0x000fea000b800000 */
[----:B------:R-:W-:Y:S01]  /*2a70*/  HFMA2 R11, -RZ, RZ, 0, 0 ;  /* 0x00000000ff0b7431 */ /* 0x000fe200000001ff */
[----:B------:R-:W-:Y:S01]  /*2a80*/  ISETP.GE.U32.AND P2, PT, R10, 0x2, PT ;  /* 0x000000020a00780c */ /* 0x000fe20003f46070 */
[----:B------:R-:W-:Y:S01]  /*2a90*/  IMAD.MOV.U32 R12, RZ, RZ, 0x1 ;  /* 0x00000001ff0c7424 */ /* 0x000fe200078e00ff */
[----:B------:R-:W-:Y:S01]  /*2aa0*/  CS2R R8, SRZ ;  /* 0x0000000000087805 */ /* 0x000fe2000001ff00 */
[----:B------:R-:W-:Y:S01]  /*2ab0*/  IMAD.MOV.U32 R3, RZ, RZ, RZ ;  /* 0x000000ffff037224 */ /* 0x000fe200078e00ff */
[----:B------:R-:W-:Y:S01]  /*2ac0*/  UMOV UR4, 0x400 ;  /* 0x0000040000047882 */ /* 0x000fe20000000000 */
[----:B------:R-:W-:Y:S01]  /*2ad0*/  UMOV UR6, URZ ;  /* 0x000000ff00067c82 */ /* 0x000fe20008000000 */
[----:B------:R-:W-:-:S12]  /*2ae0*/  ULEA UR37, UR37, UR4, 0x18 ;  /* 0x0000000425257291 */ /* 0x000fd8000f8ec0ff */
.L_x_52:
[----:B------:R-:W-:Y:S02]  /*2af0*/  LEA R0, R3, UR37, 0x3 ;  /* 0x0000002503007c11 */ /* 0x000fe4000f8e18ff */
[----:B------:R-:W-:-:S03]  /*2b00*/  SHF.L.U32 R4, R8, 0x1f, RZ ;  /* 0x0000001f08047819 */ /* 0x000fc600000006ff */
[----:B------:R-:W-:Y:S01]  /*2b10*/  VIADD R5, R0, 0x100 ;  /* 0x0000010000057836 */ /* 0x000fe20000000000 */
[----:B------:R-:W1:Y:S02]  /*2b20*/  SYNCS.PHASECHK.TRANS64.TRYWAIT P0, [R0+URZ+0xf0], R4 ;  /* 0x0000f004000075a7 */ /* 0x000e6400080011ff */
[----:B-1----:R-:W-:Y:S05]  /*2b30*/  @!P0 BRA `(.L_x_49) ;  /* 0x0000005400e48947 */ /* 0x002fea0003800000 */
.L_x_146:
[----:B------:R-:W-:Y:S01]  /*2b40*/  ULEA UR5, UR6, UR37, 0x3 ;  /* 0x0000002506057291 */ /* 0x000fe2000f8e18ff */
[----:B-1----:R-:W-:Y:S01]  /*2b50*/  PRMT R0, RZ, 0x654, R5 ;  /* 0x00000654ff007816 */ /* 0x002fe20000000005 */
[----:B------:R-:W-:Y:S01]  /*2b60*/  @!P2 IMAD.MOV.U32 R4, RZ, RZ, 0x10 ;  /* 0x00000010ff04a424 */ /* 0x000fe200078e00ff */
[----:B------:R-:W-:Y:S01]  /*2b70*/  SHF.L.U32 R5, R12, 0x1f, RZ ;  /* 0x0000001f0c057819 */ /* 0x000fe200000006ff */
[----:B------:R-:W-:Y:S01]  /*2b80*/  UIADD3 UR4, UPT, UPT, UR5, 0x90, URZ ;  /* 0x0000009005047890 */ /* 0x000fe2000fffe0ff */
[----:B------:R1:W-:Y:S05]  /*2b90*/  SYNCS.ARRIVE.TRANS64.RED.A1T0 RZ, [R0+URZ], RZ ;  /* 0x000000ff00ff79a7 */ /* 0x0003ea00081004ff */
[----:B------:R-:W-:Y:S01]  /*2ba0*/  IMAD.U32 R6, RZ, RZ, UR4 ;  /* 0x00000004ff067e24 */ /* 0x000fe2000f8e00ff */
[----:B------:R-:W2:Y:S04]  /*2bb0*/  SYNCS.PHASECHK.TRANS64.TRYWAIT P0, [UR5+0xa0], R5 ;  /* 0x0000a005ff0075a7 */ /* 0x000ea80008001105 */
[----:B------:R-:W-:Y:S01]  /*2bc0*/  PRMT R6, R10, 0x654, R6 ;  /* 0x000006540a067816 */ /* 0x000fe20000000006 */
[----:B-12---:R-:W-:Y:S06]  /*2bd0*/  @!P0 BRA `(.L_x_50) ;  /* 0x0000005400d08947 */ /* 0x006fec0003800000 */
.L_x_148:
[----:B------:R-:W-:Y:S01]  /*2be0*/  ULEA UR4, UR6, UR37, 0x4 ;  /* 0x0000002506047291 */ /* 0x000fe2000f8e20ff */
[----:B------:R-:W-:Y:S01]  /*2bf0*/  SEL R2, R6, R2, !P2 ;  /* 0x0000000206027207 */ /* 0x000fe20005000000 */
[----:B------:R-:W-:Y:S01]  /*2c00*/  UIADD3 UR5, UPT, UPT, UR5, 0x90, URZ ;  /* 0x0000009005057890 */ /* 0x000fe2000fffe0ff */
[----:B-1----:R-:W-:Y:S01]  /*2c10*/  LEA R0, R11, UR37, 0x3 ;  /* 0x000000250b007c11 */ /* 0x002fe2000f8e18ff */
[----:B------:R-:W-:Y:S01]  /*2c20*/  UIADD3 UR4, UPT, UPT, UR4, 0x120, URZ ;  /* 0x0000012004047890 */ /* 0x000fe2000fffe0ff */
[----:B------:R1:W-:Y:S01]  /*2c30*/  @!P2 SYNCS.ARRIVE.TRANS64.RED RZ, [R2+URZ], R4 ;  /* 0x0000000402ffa9a7 */ /* 0x0003e200080004ff */
[----:B------:R-:W-:Y:S01]  /*2c40*/  UIADD3 UR6, UPT, UPT, UR6, 0x1, URZ ;  /* 0x0000000106067890 */ /* 0x000fe2000fffe0ff */
[----:B------:R-:W-:-:S03]  /*2c50*/  VIADD R3, R3, 0x1 ;  /* 0x0000000103037836 */ /* 0x000fc60000000000 */
[----:B------:R-:W-:Y:S02]  /*2c60*/  UISETP.NE.AND UP0, UPT, UR6, 0x2, UPT ;  /* 0x000000020600788c */ /* 0x000fe4000bf05270 */
[----:B------:R-:W-:Y:S01]  /*2c70*/  ISETP.NE.AND P0, PT, R3, 0x2, PT ;  /* 0x000000020300780c */ /* 0x000fe20003f05270 */
[----:B------:R-:W-:Y:S06]  /*2c80*/  UGETNEXTWORKID.BROADCAST [UR4], [UR5] ;  /* 0x00000000040073ca */ /* 0x000fec0008000100 */
[----:B------:R-:W-:Y:S02]  /*2c90*/  USEL UR4, URZ, 0x1, UP0 ;  /* 0x00000001ff047887 */ /* 0x000fe40008000000 */
[----:B------:R-:W-:-:S04]  /*2ca0*/  USEL UR6, UR6, URZ, UP0 ;  /* 0x000000ff06067287 */ /* 0x000fc80008000000 */
[----:B------:R-:W-:Y:S02]  /*2cb0*/  LOP3.LUT R12, R12, UR4, RZ, 0x3c, !PT ;  /* 0x000000040c0c7c12 */ /* 0x000fe4000f8e3cff */
[----:B-1----:R-:W-:-:S04]  /*2cc0*/  SHF.L.U32 R4, R9, 0x1f, RZ ;  /* 0x0000001f09047819 */ /* 0x002fc800000006ff */
[----:B------:R-:W1:Y:S02]  /*2cd0*/  SYNCS.PHASECHK.TRANS64.TRYWAIT P1, [R0+URZ+0x90], R4 ;  /* 0x00009004000075a7 */ /* 0x000e6400080211ff */
[----:B-1----:R-:W-:Y:S05]  /*2ce0*/  @!P1 BRA `(.L_x_51) ;  /* 0x0000005400a49947 */ /* 0x002fea0003800000 */
.L_x_149:
[----:B-1----:R-:W-:Y:S01]  /*2cf0*/  LEA R4, R11, UR37, 0x4 ;  /* 0x000000250b047c11 */ /* 0x002fe2000f8e20ff */
[----:B------:R-:W-:Y:S01]  /*2d00*/  VIADD R0, R0, 0xa0 ;  /* 0x000000a000007836 */ /* 0x000fe20000000000 */
[----:B------:R-:W-:Y:S01]  /*2d10*/  SEL R3, R3, RZ, P0 ;  /* 0x000000ff03037207 */ /* 0x000fe20000000000 */
[----:B------:R-:W-:-:S03]  /*2d20*/  VIADD R11, R11, 0x1 ;  /* 0x000000010b0b7836 */ /* 0x000fc60000000000 */
[----:B------:R-:W1:Y:S01]  /*2d30*/  LDS.128 R4, [R4+0x120] ;  /* 0x0001200004047984 */ /* 0x000e620000000c00 */
[----:B------:R-:W-:Y:S02]  /*2d40*/  PRMT R0, RZ, 0x654, R0 ;  /* 0x00000654ff007816 */ /* 0x000fe40000000000 */
[C---:B------:R-:W-:Y:S01]  /*2d50*/  ISETP.NE.AND P1, PT, R11.reuse, 0x2, PT ;  /* 0x000000020b00780c */ /* 0x040fe20003f25270 */
[----:B------:R-:W-:Y:S01]  /*2d60*/  @!PT LDS RZ, [RZ] ;  /* 0x00000000fffff984 */ /* 0x000fe20000000800 */
[----:B------:R-:W-:Y:S01]  /*2d70*/  @!PT LDS RZ, [RZ] ;  /* 0x00000000fffff984 */ /* 0x000fe20000000800 */
[----:B------:R-:W-:Y:S01]  /*2d80*/  @!PT LDS RZ, [RZ] ;  /* 0x00000000fffff984 */ /* 0x000fe20000000800 */
[----:B------:R-:W-:Y:S01]  /*2d90*/  @!PT LDS RZ, [RZ] ;  /* 0x00000000fffff984 */ /* 0x000fe20000000800 */
[----:B------:R2:W-:Y:S06]  /*2da0*/  MEMBAR.ALL.CTA ;  /* 0x0000000000007992 */ /* 0x0005ec0000008000 */
[----:B--2---:R-:W2:Y:S01]  /*2db0*/  FENCE.VIEW.ASYNC.S ;  /* 0x00000000000073c6 */ /* 0x004ea20000000000 */
[----:B------:R-:W-:Y:S01]  /*2dc0*/  SEL R11, R11, RZ, P1 ;  /* 0x000000ff0b0b7207 */ /* 0x000fe20000800000 */
[----:B--2---:R2:W-:Y:S01]  /*2dd0*/  SYNCS.ARRIVE.TRANS64.RED.A1T0 RZ, [R0+URZ], RZ ;  /* 0x000000ff00ff79a7 */ /* 0x0045e200081004ff */
[----:B-1----:R-:W-:-:S02]  /*2de0*/  LOP3.LUT P3, RZ, R6, 0x1, RZ, 0xc0, !PT ;  /* 0x0000000106ff7812 */ /* 0x002fc4000786c0ff */
[----:B------:R-:W-:-:S04]  /*2df0*/  SEL R4, RZ, 0x1, P1 ;  /* 0x00000001ff047807 */ /* 0x000fc80000800000 */
[----:B------:R-:W-:Y:S02]  /*2e00*/  LOP3.LUT R9, R9, R4, RZ, 0x3c, !PT ;  /* 0x0000000409097212 */ /* 0x000fe400078e3cff */
[----:B--2---:R-:W-:-:S04]  /*2e10*/  SEL R0, RZ, 0x1, P0 ;  /* 0x00000001ff007807 */ /* 0x004fc80000000000 */
[----:B------:R-:W-:Y:S01]  /*2e20*/  LOP3.LUT R8, R8, R0, RZ, 0x3c, !PT ;  /* 0x0000000008087212 */ /* 0x000fe200078e3cff */
[----:B------:R-:W-:Y:S06]  /*2e30*/  @P3 BRA `(.L_x_52) ;  /* 0xfffffffc002c3947 */ /* 0x000fec000383ffff */
[----:B------:R-:W-:Y:S01]  /*2e40*/  ULEA UR5, UR6, UR37, 0x3 ;  /* 0x0000002506057291 */ /* 0x000fe2000f8e18ff */
[----:B------:R-:W-:-:S08]  /*2e50*/  SHF.L.U32 R2, R12, 0x1f, RZ ;  /* 0x0000001f0c027819 */ /* 0x000fd000000006ff */
[----:B------:R-:W1:Y:S02]  /*2e60*/  SYNCS.PHASECHK.TRANS64 P0, [UR5+0xa0], R2 ;  /* 0x0000a002ff0075a7 */ /* 0x000e640008001005 */
[----:B-1----:R-:W-:Y:S05]  /*2e70*/  @P0 BRA `(.L_x_53) ;  /* 0x0000000000080947 */ /* 0x002fea0003800000 */
[----:B------:R-:W1:Y:S02]  /*2e80*/  SYNCS.PHASECHK.TRANS64.TRYWAIT P0, [UR5+0xa0], R2 ;  /* 0x0000a002ff0075a7 */ /* 0x000e640008001105 */
[----:B-1----:R-:W-:Y:S05]  /*2e90*/  @!P0 BRA `(.L_x_54) ;  /* 0x00000054004c8947 */ /* 0x002fea0003800000 */
.L_x_53:
[----:B------:R-:W-:-:S04]  /*2ea0*/  UIADD3 UR4, UPT, UPT, UR6, 0x1, URZ ;  /* 0x0000000106047890 */ /* 0x000fc8000fffe0ff */
[----:B------:R-:W-:-:S04]  /*2eb0*/  UISETP.NE.AND UP0, UPT, UR4, 0x2, UPT ;  /* 0x000000020400788c */ /* 0x000fc8000bf05270 */
[----:B------:R-:W-:Y:S02]  /*2ec0*/  USEL UR7, URZ, 0x1, UP0 ;  /* 0x00000001ff077887 */ /* 0x000fe40008000000 */
[----:B------:R-:W-:-:S04]  /*2ed0*/  USEL UR4, UR4, URZ, UP0 ;  /* 0x000000ff04047287 */ /* 0x000fc80008000000 */
[----:B------:R-:W-:Y:S01]  /*2ee0*/  ULEA UR4, UR4, UR37, 0x3 ;  /* 0x0000002504047291 */ /* 0x000fe2000f8e18ff */
[----:B-1----:R-:W-:-:S04]  /*2ef0*/  LOP3.LUT R2, R12, UR7, RZ, 0x3c, !PT ;  /* 0x000000070c027c12 */ /* 0x002fc8000f8e3cff */
[----:B------:R-:W-:-:S04]  /*2f00*/  SHF.L.U32 R0, R2, 0x1f, RZ ;  /* 0x0000001f02007819 */ /* 0x000fc800000006ff */
[----:B------:R-:W1:Y:S02]  /*2f10*/  SYNCS.PHASECHK.TRANS64 P0, [UR4+0xa0], R0 ;  /* 0x0000a000ff0075a7 */ /* 0x000e640008001004 */
[----:B-1----:R-:W-:Y:S05]  /*2f20*/  @P0 EXIT ;  /* 0x000000000000094d */ /* 0x002fea0003800000 */
[----:B------:R-:W-:Y:S02]  /*2f30*/  SHF.L.U32 R2, R2, 0x1f, RZ ;  /* 0x0000001f02027819 */ /* 0x000fe400000006ff */
[----:B------:R-:W-:-:S07]  /*2f40*/  MOV R0, UR4 ;  /* 0x0000000400007c02 */ /* 0x000fce0008000f00 */
.L_x_55:
[----:B-1----:R1:W2:Y:S02]  /*2f50*/  SYNCS.PHASECHK.TRANS64.TRYWAIT P0, [R0+URZ+0xa0], R2 ;  /* 0x0000a002000075a7 */ /* 0x0022a400080011ff */
[----:B--2---:R-:W-:Y:S05]  /*2f60*/  @!P0 NANOSLEEP.SYNCS 0x989680 ;  /* 0x009896800000895d */ /* 0x004fea0003900000 */
[----:B------:R-:W2:Y:S02]  /*2f70*/  @!P0 SYNCS.PHASECHK.TRANS64 P0, [R0+URZ+0xa0], R2 ;  /* 0x0000a002000085a7 */ /* 0x000ea400080010ff */
[----:B--2---:R-:W-:Y:S05]  /*2f80*/  @P0 EXIT ;  /* 0x000000000000094d */ /* 0x004fea0003800000 */
[----:B------:R-:W-:Y:S05]  /*2f90*/  BRA `(.L_x_55) ;  /* 0xfffffffc00ec7947 */ /* 0x000fea000383ffff */
.L_x_48:
[----:B------:R-:W-:Y:S05]  /*2fa0*/  BRA.U UP4, `(.L_x_56) ;  /* 0x0000001504487547 */ /* 0x000fea000b800000 */
[----:B------:R-:W-:Y:S01]  /*2fb0*/  UMOV UR6, 0x40 ;  /* 0x0000004000067882 */ /* 0x000fe20000000000 */
[----:B------:R-:W-:Y:S01]  /*2fc0*/  NOP ;  /* 0x0000000000007918 */ /* 0x000fe20000000000 */
[----:B------:R-:W-:Y:S01]  /*2fd0*/  ULEA UR6, UR37, UR6, 0x18 ;  /* 0x0000000625067291 */ /* 0x000fe2000f8ec0ff */
[----:B------:R-:W-:Y:S02]  /*2fe0*/  UMOV UR7, 0x400 ;  /* 0x0000040000077882 */ /* 0x000fe40000000000 */
[----:B------:R-:W-:-:S06]  /*2ff0*/  ULEA UR37, UR37, UR7, 0x18 ;  /* 0x0000000725257291 */ /* 0x000fcc000f8ec0ff */
[----:B------:R-:W1:Y:S02]  /*3000*/  LDS.U8 R2, [UR6+0x1c] ;  /* 0x00001c06ff027984 */ /* 0x000e640008000000 */
[----:B-1----:R-:W-:-:S13]  /*3010*/  ISETP.NE.AND P0, PT, R2, RZ, PT ;  /* 0x000000ff0200720c */ /* 0x002fda0003f05270 */
[----:B------:R-:W-:Y:S05]  /*3020*/  @P0 BRA `(.L_x_57) ;  /* 0x0000000400080947 */ /* 0x000fea0003800000 */
[----:B------:R-:W-:Y:S02]  /*3030*/  UISETP.NE.U32.AND UP0, UPT, UR5, 0x1, UPT ;  /* 0x000000010500788c */ /* 0x000fe4000bf05070 */
[----:B------:R-:W-:-:S07]  /*3040*/  UIADD3 UR8, UPT, UPT, UR6, 0x8, URZ ;  /* 0x0000000806087890 */ /* 0x000fce000fffe0ff */
[----:B------:R-:W-:Y:S05]  /*3050*/  BRA.U !UP0, `(.L_x_58) ;  /* 0x00000001089c7547 */ /* 0x000fea000b800000 */
[----:B------:R-:W-:Y:S01]  /*3060*/  ELECT P0, URZ, PT ;  /* 0x0000000000ff782f */ /* 0x000fe20003800000 */
[----:B------:R-:W-:-:S12]  /*3070*/  BSSY B0, `(.L_x_58) ;  /* 0x0000025000007945 */ /* 0x000fd80003800000 */
[----:B------:R-:W-:Y:S05]  /*3080*/  @!P0 BRA `(.L_x_59) ;  /* 0x00000000008c8947 */ /* 0x000fea0003800000 */
[----:B------:R-:W-:-:S05]  /*3090*/  UMOV UR7, 0x10 ;  /* 0x0000001000077882 */ /* 0x000fca0000000000 */
[----:B------:R-:W-:Y:S04]  /*30a0*/  DEPBAR.LE SB1, 0x36 ;  /* 0x00009d800000791a */ /* 0x000fe80000000000 */
[----:B------:R-:W1:Y:S02]  /*30b0*/  UTCATOMSWS.2CTA.FIND_AND_SET.ALIGN UP1, UR7, UR7 ;  /* 0x00000007000775e3 */ /* 0x000e640008220800 */
[----:B-1----:R-:W-:Y:S01]  /*30c0*/  MOV R10, UR7 ;  /* 0x00000007000a7c02 */ /* 0x002fe20008000f00 */
[----:B------:R-:W-:Y:S06]  /*30d0*/  BRA.U UP1, `(.L_x_60) ;  /* 0x0000000101187547 */ /* 0x000fec000b800000 */
.L_x_61:
[----:B------:R-:W-:Y:S05]  /*30e0*/  NANOSLEEP 0x64 ;  /* 0x000000640000795d */ /* 0x000fea0003800000 */
[----:B------:R-:W-:-:S05]  /*30f0*/  UMOV UR7, 0x10 ;  /* 0x0000001000077882 */ /* 0x000fca0000000000 */
[----:B------:R-:W-:Y:S04]  /*3100*/  DEPBAR.LE SB1, 0x36 ;  /* 0x00009d800000791a */ /* 0x000fe80000000000 */
[----:B------:R-:W1:Y:S02]  /*3110*/  UTCATOMSWS.2CTA.FIND_AND_SET.ALIGN UP1, UR7, UR7 ;  /* 0x00000007000775e3 */ /* 0x000e640008220800 */
[----:B-1----:R-:W-:Y:S01]  /*3120*/  MOV R10, UR7 ;  /* 0x00000007000a7c02 */ /* 0x002fe20008000f00 */
[----:B------:R-:W-:Y:S05]  /*3130*/  BRA.U !UP1, `(.L_x_61) ;  /* 0xfffffffd09e87547 */ /* 0x000fea000b83ffff */
.L_x_60:
[----:B------:R-:W1:Y:S01]  /*3140*/  LDS R5, [UR6+0x10] ;  /* 0x00001006ff057984 */ /* 0x000e620008000800 */
[----:B------:R-:W-:Y:S01]  /*3150*/  IMAD.U32 R3, RZ, RZ, UR37 ;  /* 0x00000025ff037e24 */ /* 0x000fe2000f8e00ff */
[----:B------:R-:W-:-:S03]  /*3160*/  MOV R2, UR4 ;  /* 0x0000000400027c02 */ /* 0x000fc60008000f00 */
[----:B------:R-:W-:Y:S01]  /*3170*/  VIADD R3, R3, 0x140 ;  /* 0x0000014003037836 */ /* 0x000fe20000000000 */
[----:B-1----:R-:W-:-:S04]  /*3180*/  SHF.L.U32 R5, R5, 0x1f, RZ ;  /* 0x0000001f05057819 */ /* 0x002fc800000006ff */
[----:B------:R-:W1:Y:S02]  /*3190*/  SYNCS.PHASECHK.TRANS64.TRYWAIT P0, [UR6+0x8], R5 ;  /* 0x00000805ff0075a7 */ /* 0x000e640008001106 */
[----:B-1----:R-:W-:Y:S05]  /*31a0*/  @P0 BRA `(.L_x_62) ;  /* 0x0000000000080947 */ /* 0x002fea0003800000 */
[----:B------:R-:W1:Y:S02]  /*31b0*/  SYNCS.PHASECHK.TRANS64.TRYWAIT P0, [UR6+0x8], R5 ;  /* 0x00000805ff0075a7 */ /* 0x000e640008001106 */
[----:B-1----:R-:W-:Y:S05]  /*31c0*/  @!P0 BRA `(.L_x_63) ;  /* 0x0000005000988947 */ /* 0x002fea0003800000 */
.L_x_62:
[----:B-1----:R-:W-:Y:S01]  /*31d0*/  HFMA2 R4, -RZ, RZ, 0, 5.9604644775390625e-08 ;  /* 0x00000001ff047431 */ /* 0x002fe200000001ff */
[----:B------:R-:W-:Y:S01]  /*31e0*/  UPRMT UR7, UR4, 0x654, UR8 ;  /* 0x0000065404077896 */ /* 0x000fe20008000008 */
[----:B------:R-:W-:Y:S01]  /*31f0*/  IMAD.MOV.U32 R7, RZ, RZ, 0xffff ;  /* 0x0000ffffff077424 */ /* 0x000fe200078e00ff */
[----:B------:R-:W-:Y:S01]  /*3200*/  PRMT R2, R2, 0x654, R3 ;  /* 0x0000065402027816 */ /* 0x000fe20000000003 */
[----:B------:R-:W-:Y:S02]  /*3210*/  IMAD.MOV.U32 R5, RZ, RZ, 0x4 ;  /* 0x00000004ff057424 */ /* 0x000fe400078e00ff */
[----:B------:R-:W-:Y:S01]  /*3220*/  IMAD.SHL.U32 R9, R10, 0x20, RZ ;  /* 0x000000200a097824 */ /* 0x000fe200078e00ff */
[----:B------:R-:W-:Y:S02]  /*3230*/  MOV R3, UR7 ;  /* 0x0000000700037c02 */ /* 0x000fe40008000f00 */
[-C--:B------:R-:W-:Y:S01]  /*3240*/  SHF.L.U32 R7, R7, R10.reuse, RZ ;  /* 0x0000000a07077219 */ /* 0x080fe200000006ff */
[----:B------:R1:W-:Y:S01]  /*3250*/  SYNCS.ARRIVE.TRANS64.RED RZ, [UR7], R5 ;  /* 0x00000005ffff79a7 */ /* 0x0003e20008000407 */
[----:B------:R-:W-:Y:S01]  /*3260*/  SHF.L.U32 R6, R4, R10, RZ ;  /* 0x0000000a04067219 */ /* 0x000fe200000006ff */
[----:B------:R1:W-:Y:S04]  /*3270*/  STS [UR37+0x140], R9 ;  /* 0x00014009ff007988 */ /* 0x0003e80008000825 */
[----:B------:R1:W-:Y:S04]  /*3280*/  STAS [R2.64], R10 ;  /* 0x0000000a02007dbd */ /* 0x0003e8000c0008ff */
[----:B------:R1:W-:Y:S04]  /*3290*/  ATOMS.OR RZ, [UR6+0x14], R7 ;  /* 0x00001407ffff798c */ /* 0x0003e8000b000006 */
[----:B------:R1:W-:Y:S04]  /*32a0*/  ATOMS.OR RZ, [UR6+0x18], R6 ;  /* 0x00001806ffff798c */ /* 0x0003e8000b000006 */
[----:B------:R1:W-:Y:S02]  /*32b0*/  ATOMS.XOR RZ, [UR6+0x10], R4 ;  /* 0x00001004ffff798c */ /* 0x0003e4000b800006 */
.L_x_59:
[----:B------:R-:W-:Y:S05]  /*32c0*/  BSYNC B0 ;  /* 0x0000000000007941 */ /* 0x000fea0003800000 */
.L_x_58:
[----:B------:R-:W-:Y:S05]  /*32d0*/  BRA.U UP0, `(.L_x_64) ;  /* 0x00000001006c7547 */ /* 0x000fea000b800000 */
[----:B------:R-:W-:-:S03]  /*32e0*/  UMOV UR7, 0xffffffff ;  /* 0xffffffff00077882 */ /* 0x000fc60000000000 */
[----:B------:R-:W-:Y:S05]  /*32f0*/  BRA.DIV UR7, `(.L_x_65) ;  /* 0x0000005207647947 */ /* 0x000fea000b800000 */
[----:B------:R-:W-:-:S13]  /*3300*/  ELECT P6, URZ, PT ;  /* 0x0000000000ff782f */ /* 0x000fda00038c0000 */
.L_x_153:
[----:B------:R-:W-:Y:S05]  /*3310*/  @!P6 BRA `(.L_x_64) ;  /* 0x00000000005ce947 */ /* 0x000fea0003800000 */
[----:B-1----:R-:W1:Y:S02]  /*3320*/  LDS R3, [UR6+0x10] ;  /* 0x00001006ff037984 */ /* 0x002e640008000800 */
[----:B-1----:R-:W-:-:S04]  /*3330*/  SHF.L.U32 R3, R3, 0x1f, RZ ;  /* 0x0000001f03037819 */ /* 0x002fc800000006ff */
[----:B------:R-:W1:Y:S02]  /*3340*/  SYNCS.PHASECHK.TRANS64.TRYWAIT P0, [UR6+0x8], R3 ;  /* 0x00000803ff0075a7 */ /* 0x000e640008001106 */
[----:B-1----:R-:W-:Y:S05]  /*3350*/  @P0 BRA `(.L_x_66) ;  /* 0x0000000000080947 */ /* 0x002fea0003800000 */
[----:B------:R-:W1:Y:S02]  /*3360*/  SYNCS.PHASECHK.TRANS64.TRYWAIT P0, [UR6+0x8], R3 ;  /* 0x00000803ff0075a7 */ /* 0x000e640008001106 */
[----:B-1----:R-:W-:Y:S05]  /*3370*/  @!P0 BRA `(.L_x_67) ;  /* 0x0000005000648947 */ /* 0x002fea0003800000 */
.L_x_66:
[----:B------:R-:W2:Y:S01]  /*3380*/  LDS R5, [UR37+0x140] ;  /* 0x00014025ff057984 */ /* 0x000ea20008000800 */
[----:B-1----:R-:W-:Y:S02]  /*3390*/  HFMA2 R2, -RZ, RZ, 0, 5.9604644775390625e-08 ;  /* 0x00000001ff027431 */ /* 0x002fe400000001ff */
[----:B------:R-:W-:Y:S01]  /*33a0*/  IMAD.MOV.U32 R3, RZ, RZ, 0xffff ;  /* 0x0000ffffff037424 */ /* 0x000fe200078e00ff */
[----:B------:R-:W-:Y:S01]  /*33b0*/  UPRMT UR7, UR4, 0x654, UR8 ;  /* 0x0000065404077896 */ /* 0x000fe20008000008 */
[----:B--2---:R-:W-:-:S03]  /*33c0*/  IMAD.SHL.U32 R4, R5, 0x20, RZ ;  /* 0x0000002005047824 */ /* 0x004fc600078e00ff */
[-C--:B------:R-:W-:Y:S02]  /*33d0*/  SHF.L.U32 R3, R3, R5.reuse, RZ ;  /* 0x0000000503037219 */ /* 0x080fe400000006ff */
[----:B------:R-:W-:Y:S01]  /*33e0*/  SHF.L.U32 R5, R2, R5, RZ ;  /* 0x0000000502057219 */ /* 0x000fe200000006ff */
[----:B------:R2:W-:Y:S04]  /*33f0*/  STS [UR37+0x140], R4 ;  /* 0x00014004ff007988 */ /* 0x0005e80008000825 */
[----:B------:R2:W-:Y:S04]  /*3400*/  ATOMS.OR RZ, [UR6+0x14], R3 ;  /* 0x00001403ffff798c */ /* 0x0005e8000b000006 */
[----:B------:R2:W-:Y:S01]  /*3410*/  ATOMS.OR RZ, [UR6+0x18], R5 ;  /* 0x00001805ffff798c */ /* 0x0005e2000b000006 */
[----:B------:R-:W-:Y:S03]  /*3420*/  SYNCS.ARRIVE.TRANS64.RED.A1T0 RZ, [UR7], RZ ;  /* 0x000000ffffff79a7 */ /* 0x000fe60008100407 */
[----:B------:R2:W-:Y:S01]  /*3430*/  ATOMS.XOR RZ, [UR6+0x10], R2 ;  /* 0x00001002ffff798c */ /* 0x0005e2000b800006 */
[----:B------:R-:W-:Y:S05]  /*3440*/  BRA `(.L_x_64) ;  /* 0x0000000000107947 */ /* 0x000fea0003800000 */
.L_x_57:
[----:B------:R-:W-:-:S05]  /*3450*/  MOV R2, 0xffffffff ;  /* 0xffffffff00027802 */ /* 0x000fca0000000f00 */
[----:B------:R1:W-:Y:S02]  /*3460*/  STS [UR37+0x140], R2 ;  /* 0x00014002ff007988 */ /* 0x0003e40008000825 */
[----:B-1----:R-:W-:Y:S02]  /*3470*/  MOV R2, 0x3490 ;  /* 0x0000349000027802 */ /* 0x002fe40000000f00 */
[----:B-----5:R-:W-:Y:S05]  /*3480*/  CALL.REL.NOINC `($__internal_1_$__cuda_sm10x_tcgen05_guardrail_trap_phase_invalid_during_alloc) ;  /* 0x0000005400c47944 */ /* 0x020fea0003c00000 */
.L_x_64:
[----:B------:R-:W-:Y:S05]  /*3490*/  WARPSYNC.ALL ;  /* 0x0000000000007948 */ /* 0x000fea0003800000 */
[----:B------:R-:W3:Y:S01]  /*34a0*/  S2UR UR7, SR_CgaCtaId ;  /* 0x00000000000779c3 */ /* 0x000ee20000008800 */
[----:B------:R-:W-:Y:S01]  /*34b0*/  UMOV UR6, 0x400 ;  /* 0x0000040000067882 */ /* 0x000fe20000000000 */
[----:B------:R-:W-:-:S06]  /*34c0*/  NOP ;  /* 0x0000000000007918 */ /* 0x000fcc0000000000 */
[----:B------:R-:W-:Y:S06]  /*34d0*/  BAR.ARV 0x6, 0xa0 ;  /* 0x0182800000007b1d */ /* 0x000fec0000002000 */
[----:B------:R-:W4:Y:S01]  /*34e0*/  LDCU UR8, c[0x0][0x38c] ;  /* 0x00007180ff0877ac */ /* 0x000f220008000800 */
[----:B------:R-:W-:Y:S01]  /*34f0*/  LOP3.LUT R0, R0, 0xffff, RZ, 0xc0, !PT ;  /* 0x0000ffff00007812 */ /* 0x000fe200078ec0ff */
[----:B-1----:R-:W-:Y:S01]  /*3500*/  IMAD.MOV.U32 R9, RZ, RZ, 0x1 ;  /* 0x00000001ff097424 */ /* 0x002fe200078e00ff */
[----:B------:R-:W-:Y:S01]  /*3510*/  LOP3.LUT R8, R8, 0xffff, RZ, 0xc0, !PT ;  /* 0x0000ffff08087812 */ /* 0x000fe200078ec0ff */
[----:B------:R-:W-:Y:S01]  /*3520*/  UMOV UR19, URZ ;  /* 0x000000ff00137c82 */ /* 0x000fe20008000000 */
[----:B------:R-:W-:Y:S01]  /*3530*/  R2UR UR10, R0 ;  /* 0x00000000000a72ca */ /* 0x000fe200000e0000 */
[----:B------:R-:W-:Y:S01]  /*3540*/  UMOV UR18, URZ ;  /* 0x000000ff00127c82 */ /* 0x000fe20008000000 */
[----:B------:R-:W-:Y:S01]  /*3550*/  R2UR UR11, R8 ;  /* 0x00000000080b72ca */ /* 0x000fe200000e0000 */
[----:B------:R-:W-:Y:S01]  /*3560*/  IMAD.MOV.U32 R8, RZ, RZ, RZ ;  /* 0x000000ffff087224 */ /* 0x000fe200078e00ff */
[----:B------:R-:W-:Y:S01]  /*3570*/  UMOV UR17, URZ ;  /* 0x000000ff00117c82 */ /* 0x000fe20008000000 */
[----:B---3--:R-:W-:-:S02]  /*3580*/  ULEA UR7, UR7, UR6, 0x18 ;  /* 0x0000000607077291 */ /* 0x008fc4000f8ec0ff */
[----:B------:R-:W-:Y:S02]  /*3590*/  UISETP.NE.AND UP2, UPT, UR5, URZ, UPT ;  /* 0x000000ff0500728c */ /* 0x000fe4000bf45270 */
[----:B------:R-:W-:Y:S02]  /*35a0*/  UIADD3 UR12, UPT, UPT, UR7, 0x6400, URZ ;  /* 0x00006400070c7890 */ /* 0x000fe4000fffe0ff */
[----:B------:R-:W-:Y:S02]  /*35b0*/  UIADD3 UR13, UPT, UPT, UR7, 0x2e400, URZ ;  /* 0x0002e400070d7890 */ /* 0x000fe4000fffe0ff */
[----:B----4-:R-:W-:Y:S01]  /*35c0*/  UIADD3 UR8, UPT, UPT, UR8, 0x7f, URZ ;  /* 0x0000007f08087890 */ /* 0x010fe2000fffe0ff */
[----:B--2---:R-:W1:Y:S01]  /*35d0*/  LDS R2, [UR7+0x140] ;  /* 0x00014007ff027984 */ /* 0x004e620008000800 */
[----:B------:R-:W-:Y:S02]  /*35e0*/  USHF.R.U32.HI UR12, URZ, 0x4, UR12 ;  /* 0x00000004ff0c7899 */ /* 0x000fe4000801160c */
[----:B------:R-:W-:-:S02]  /*35f0*/  USHF.R.S32.HI UR6, URZ, 0x1f, UR8 ;  /* 0x0000001fff067899 */ /* 0x000fc40008011408 */
[----:B------:R-:W-:Y:S02]  /*3600*/  USHF.R.U32.HI UR13, URZ, 0x4, UR13 ;  /* 0x00000004ff0d7899 */ /* 0x000fe4000801160d */
[----:B------:R-:W-:Y:S02]  /*3610*/  ULEA.HI UR6, UR6, UR8, URZ, 0x7 ;  /* 0x0000000806067291 */ /* 0x000fe4000f8f38ff */
[----:B------:R-:W-:Y:S02]  /*3620*/  ULOP3.LUT UR12, UR12, 0x3fff, URZ, 0xc0, !UPT ;  /* 0x00003fff0c0c7892 */ /* 0x000fe4000f8ec0ff */
[----:B------:R-:W-:Y:S02]  /*3630*/  USHF.R.S32.HI UR6, URZ, 0x7, UR6 ;  /* 0x00000007ff067899 */ /* 0x000fe40008011406 */
[----:B------:R-:W-:Y:S02]  /*3640*/  ULOP3.LUT UR13, UR13, 0x3fff, URZ, 0xc0, !UPT ;  /* 0x00003fff0d0d7892 */ /* 0x000fe4000f8ec0ff */
[----:B------:R-:W-:Y:S01]  /*3650*/  UISETP.LT.AND UP0, UPT, UR6, 0x1, UPT ;  /* 0x000000010600788c */ /* 0x000fe2000bf01270 */
[----:B------:R-:W-:Y:S01]  /*3660*/  UMOV UR36, 0x0 ;  /* 0x0000000000247882 */ /* 0x000fe20000000000 */
        /* <DEDUP_REMOVED lines=9> */
[----:B------:R-:W-:-:S02]  /*3700*/  ULOP3.LUT UR12, UR12, 0x10000, URZ, 0xfc, !UPT ;  /* 0x000100000c0c7892 */ /* 0x000fc4000f8efcff */
[----:B------:R-:W-:Y:S02]  /*3710*/  ULOP3.LUT UR13, UR13, 0x10000, URZ, 0xfc, !UPT ;  /* 0x000100000d0d7892 */ /* 0x000fe4000f8efcff */
[----:B------:R-:W-:Y:S01]  /*3720*/  USEL UR20, UR6, 0x1, !UP0 ;  /* 0x0000000106147887 */ /* 0x000fe2000c000000 */
[----:B------:R-:W-:Y:S01]  /*3730*/  UMOV UR26, 0x0 ;  /* 0x00000000001a7882 */ /* 0x000fe20000000000 */
[----:B------:R-:W-:Y:S01]  /*3740*/  UMOV UR27, 0x10100010 ;  /* 0x10100010001b7882 */ /* 0x000fe20000000000 */
[----:B------:R-:W-:Y:S01]  /*3750*/  UMOV UR24, 0x0 ;  /* 0x0000000000187882 */ /* 0x000fe20000000000 */
[----:B------:R-:W-:Y:S01]  /*3760*/  UMOV UR25, 0x10100010 ;  /* 0x1010001000197882 */ /* 0x000fe20000000000 */
[----:B------:R-:W-:Y:S01]  /*3770*/  UMOV UR22, 0x0 ;  /* 0x0000000000167882 */ /* 0x000fe20000000000 */
[----:B------:R-:W-:Y:S01]  /*3780*/  UMOV UR23, 0x10100010 ;  /* 0x1010001000177882 */ /* 0x000fe20000000000 */
[----:B-1----:R-:W-:Y:S02]  /*3790*/  R2UR UR21, R2 ;  /* 0x00000000021572ca */ /* 0x002fe400000e0000 */
[----:B------:R-:W-:-:S13]  /*37a0*/  CS2R R2, SRZ ;  /* 0x0000000000027805 */ /* 0x000fda000001ff00 */
.L_x_75:
[C---:B------:R-:W-:Y:S02]  /*37b0*/  LEA R0, R8.reuse, UR7, 0x3 ;  /* 0x0000000708007c11 */ /* 0x040fe4000f8e18ff */
[----:B------:R-:W-:Y:S02]  /*37c0*/  SHF.L.U32 R4, R3, 0x1f, RZ ;  /* 0x0000001f03047819 */ /* 0x000fe400000006ff */
[----:B------:R-:W-:Y:S02]  /*37d0*/  LEA R5, R8, UR7, 0x4 ;  /* 0x0000000708057c11 */ /* 0x000fe4000f8e20ff */
[----:B------:R-:W1:Y:S02]  /*37e0*/  SYNCS.PHASECHK.TRANS64.TRYWAIT P0, [R0+URZ+0x90], R4 ;  /* 0x00009004000075a7 */ /* 0x000e6400080011ff */
[----:B-1-3--:R-:W-:Y:S05]  /*37f0*/  @!P0 BRA `(.L_x_68) ;  /* 0x0000004c005c8947 */ /* 0x00afea0003800000 */
.L_x_154:
[----:B-1----:R-:W1:Y:S01]  /*3800*/  LDS.128 R4, [R5+0x120] ;  /* 0x0001200005047984 */ /* 0x002e620000000c00 */
[----:B------:R-:W-:Y:S02]  /*3810*/  VIADD R0, R0, 0xa0 ;  /* 0x000000a000007836 */ /* 0x000fe40000000000 */
[----:B------:R-:W-:Y:S01]  /*3820*/  VIADD R8, R8, 0x1 ;  /* 0x0000000108087836 */ /* 0x000fe20000000000 */
[----:B------:R-:W-:Y:S01]  /*3830*/  @!PT LDS RZ, [RZ] ;  /* 0x00000000fffff984 */ /* 0x000fe20000000800 */
[----:B------:R-:W-:Y:S01]  /*3840*/  @!PT LDS RZ, [RZ] ;  /* 0x00000000fffff984 */ /* 0x000fe20000000800 */
[----:B------:R-:W-:Y:S01]  /*3850*/  @!PT LDS RZ, [RZ] ;  /* 0x00000000fffff984 */ /* 0x000fe20000000800 */
[----:B------:R-:W-:Y:S01]  /*3860*/  @!PT LDS RZ, [RZ] ;  /* 0x00000000fffff984 */ /* 0x000fe20000000800 */
[----:B------:R2:W-:Y:S06]  /*3870*/  MEMBAR.ALL.CTA ;  /* 0x0000000000007992 */ /* 0x0005ec0000008000 */
[----:B--2---:R-:W2:Y:S01]  /*3880*/  FENCE.VIEW.ASYNC.S ;  /* 0x00000000000073c6 */ /* 0x004ea20000000000 */
[----:B------:R-:W-:-:S04]  /*3890*/  PRMT R0, RZ, 0x654, R0 ;  /* 0x00000654ff007816 */ /* 0x000fc80000000000 */
[----:B--2---:R2:W-:Y:S01]  /*38a0*/  SYNCS.ARRIVE.TRANS64.RED.A1T0 RZ, [R0+URZ], RZ ;  /* 0x000000ff00ff79a7 */ /* 0x0045e200081004ff */
[----:B-1----:R-:W-:Y:S01]  /*38b0*/  LOP3.LUT P1, RZ, R6, 0x1, RZ, 0xc0, !PT ;  /* 0x0000000106ff7812 */ /* 0x002fe2000782c0ff */
[----:B--2---:R-:W-:-:S12]  /*38c0*/  BRA.U UP2, `(.L_x_69) ;  /* 0x0000000502587547 */ /* 0x004fd8000b800000 */
[----:B------:R-:W1:Y:S01]  /*38d0*/  LDCU UR8, c[0x0][0x38c] ;  /* 0x00007180ff0877ac */ /* 0x000e620008000800 */
[----:B------:R-:W-:Y:S02]  /*38e0*/  PLOP3.LUT P2, PT, PT, PT, PT, 0x80, 0x8 ;  /* 0x000000000008781c */ /* 0x000fe40003f4f070 */
[----:B------:R-:W-:Y:S01]  /*38f0*/  SHF.L.U32 R4, R9, 0x1f, RZ ;  /* 0x0000001f09047819 */ /* 0x000fe200000006ff */
[----:B-1----:R-:W-:Y:S02]  /*3900*/  UISETP.GE.AND UP0, UPT, UR8, 0x1, UPT ;  /* 0x000000010800788c */ /* 0x002fe4000bf06270 */
[----:B------:R-:W-:-:S04]  /*3910*/  ULEA UR8, UR19, UR7, 0x3 ;  /* 0x0000000713087291 */ /* 0x000fc8000f8e18ff */
[----:B------:R-:W-:-:S05]  /*3920*/  PLOP3.LUT P0, PT, PT, PT, UP0, 0x80, 0x8 ;  /* 0x000000000008781c */ /* 0x000fca0003f0f008 */
[----:B------:R-:W-:-:S08]  /*3930*/  @UP0 ULEA UR9, UR18, UR7, 0x3 ;  /* 0x0000000712090291 */ /* 0x000fd0000f8e18ff */
[----:B------:R-:W-:-:S04]  /*3940*/  @P0 SHF.L.U32 R0, R2, 0x1f, RZ ;  /* 0x0000001f02000819 */ /* 0x000fc800000006ff */
[----:B------:R1:W2:Y:S01]  /*3950*/  @P0 SYNCS.PHASECHK.TRANS64.TRYWAIT P2, [UR9], R0 ;  /* 0x00000000ff0005a7 */ /* 0x0002a20008041109 */
[----:B------:R-:W-:Y:S01]  /*3960*/  ULEA UR9, UR19, UR21, 0x6 ;  /* 0x0000001513097291 */ /* 0x000fe2000f8e30ff */
[----:B------:R-:W3:Y:S02]  /*3970*/  SYNCS.PHASECHK.TRANS64.TRYWAIT P0, [UR8+0xd0], R4 ;  /* 0x0000d004ff0075a7 */ /* 0x000ee40008001108 */
[----:B-123--:R-:W-:Y:S09]  /*3980*/  @!P0 BRA `(.L_x_70) ;  /* 0x0000004c000c8947 */ /* 0x00eff20003800000 */
.L_x_156:
[----:B------:R-:W-:Y:S01]  /*3990*/  UMOV UR16, UR17 ;  /* 0x0000001100107c82 */ /* 0x000fe20008000000 */
[----:B------:R-:W-:Y:S05]  /*39a0*/  BRA.U !UP0, `(.L_x_71) ;  /* 0x0000000508107547 */ /* 0x000fea000b800000 */
[----:B------:R-:W-:Y:S02]  /*39b0*/  UIADD3 UR16, UPT, UPT, UR20, UR17, URZ ;  /* 0x0000001114107290 */ /* 0x000fe4000fffe0ff */
[----:B------:R-:W-:Y:S01]  /*39c0*/  UPLOP3.LUT UP3, UPT, UPT, UPT, UPT, 0x40, 0x4 ;  /* 0x000000000004789c */ /* 0x000fe20003f6e870 */
[----:B------:R-:W-:Y:S01]  /*39d0*/  UMOV UR15, UR6 ;  /* 0x00000006000f7c82 */ /* 0x000fe20008000000 */
[----:B------:R-:W-:-:S09]  /*39e0*/  UMOV UR58, UR18 ;  /* 0x00000012003a7c82 */ /* 0x000fd20008000000 */
.L_x_74:
[----:B--2---:R-:W-:Y:S01]  /*39f0*/  ULEA UR14, UR58, UR7, 0x3 ;  /* 0x000000073a0e7291 */ /* 0x004fe2000f8e18ff */
[----:B---3--:R-:W-:Y:S11]  /*3a00*/  @P2 BRA `(.L_x_72) ;  /* 0x00000000000c2947 */ /* 0x008ff60003800000 */
[----:B-1----:R-:W-:Y:S04]  /*3a10*/  SHF.L.U32 R4, R2, 0x1f, RZ ;  /* 0x0000001f02047819 */ /* 0x002fe800000006ff */
[----:B------:R-:W1:Y:S02]  /*3a20*/  SYNCS.PHASECHK.TRANS64.TRYWAIT P0, [UR14], R4 ;  /* 0x00000004ff0075a7 */ /* 0x000e64000800110e */
[----:B-1----:R-:W-:Y:S05]  /*3a30*/  @!P0 BRA `(.L_x_73) ;  /* 0x0000004800f88947 */ /* 0x002fea0003800000 */
.L_x_72:
[----:B------:R-:W-:Y:S01]  /*3a40*/  UISETP.NE.AND UP0, UPT, UR15, 0x1, UPT ;  /* 0x000000010f00788c */ /* 0x000fe2000bf05270 */
[----:B------:R-:W-:Y:S01]  /*3a50*/  PLOP3.LUT P2, PT, PT, PT, PT, 0x80, 0x8 ;  /* 0x000000000008781c */ /* 0x000fe20003f4f070 */
[----:B------:R-:W-:Y:S02]  /*3a60*/  UIADD3 UR18, UPT, UPT, UR58, 0x1, URZ ;  /* 0x000000013a127890 */ /* 0x000fe4000fffe0ff */
[----:B------:R-:W-:Y:S02]  /*3a70*/  ULEA UR68, UR58, UR13, 0x9 ;  /* 0x0000000d3a447291 */ /* 0x000fe4000f8e48ff */
[----:B------:R-:W-:Y:S01]  /*3a80*/  UISETP.NE.AND UP1, UPT, UR18, 0x5, UPT ;  /* 0x000000051200788c */ /* 0x000fe2000bf25270 */
[----:B------:R-:W-:Y:S01]  /*3a90*/  PLOP3.LUT P0, PT, PT, PT, UP0, 0x80, 0x8 ;  /* 0x000000000008781c */ /* 0x000fe20003f0f008 */
[----:B------:R-:W-:Y:S02]  /*3aa0*/  ULEA UR66, UR58, UR12, 0xb ;  /* 0x0000000c3a427291 */ /* 0x000fe4000f8e58ff */
[----:B------:R-:W-:Y:S02]  /*3ab0*/  USEL UR39, URZ, 0x1, UP1 ;  /* 0x00000001ff277887 */ /* 0x000fe40008800000 */
[----:B------:R-:W-:Y:S02]  /*3ac0*/  USEL UR18, UR18, URZ, UP1 ;  /* 0x000000ff12127287 */ /* 0x000fe40008800000 */
[----:B------:R-:W-:Y:S02]  /*3ad0*/  UIADD3 UR64, UPT, UPT, UR68, 0x2, URZ ;  /* 0x0000000244407890 */ /* 0x000fe4000fffe0ff */
[----:B------:R-:W-:Y:S01]  /*3ae0*/  @UP0 ULEA UR38, UR18, UR7, 0x3 ;  /* 0x0000000712260291 */ /* 0x000fe2000f8e18ff */
[----:B------:R-:W-:Y:S01]  /*3af0*/  LOP3.LUT R2, R2, UR39, RZ, 0x3c, !PT ;  /* 0x0000002702027c12 */ /* 0x000fe2000f8e3cff */
[----:B------:R-:W-:Y:S02]  /*3b00*/  UIADD3 UR62, UPT, UPT, UR66, 0x2, URZ ;  /* 0x00000002423e7890 */ /* 0x000fe4000fffe0ff */
[----:B------:R-:W-:Y:S01]  /*3b10*/  UIADD3 UR60, UPT, UPT, UR68, 0x4, URZ ;  /* 0x00000004443c7890 */ /* 0x000fe2000fffe0ff */
[----:B-1----:R-:W-:Y:S01]  /*3b20*/  @P0 SHF.L.U32 R0, R2, 0x1f, RZ ;  /* 0x0000001f02000819 */ /* 0x002fe200000006ff */
[----:B------:R-:W-:Y:S02]  /*3b30*/  UIADD3 UR58, UPT, UPT, UR66, 0x4, URZ ;  /* 0x00000004423a7890 */ /* 0x000fe4000fffe0ff */
[----:B------:R-:W-:Y:S01]  /*3b40*/  UIADD3 UR56, UPT, UPT, UR68, 0x6, URZ ;  /* 0x0000000644387890 */ /* 0x000fe2000fffe0ff */
[----:B------:R2:W3:Y:S01]  /*3b50*/  @P0 SYNCS.PHASECHK.TRANS64.TRYWAIT P2, [UR38], R0 ;  /* 0x00000000ff0005a7 */ /* 0x0004e20008041126 */
[----:B------:R-:W-:Y:S02]  /*3b60*/  UIADD3 UR54, UPT, UPT, UR66, 0x6, URZ ;  /* 0x0000000642367890 */ /* 0x000fe4000fffe0ff */
        /* <DEDUP_REMOVED lines=10> */
[----:B------:R-:W-:Y:S02]  /*3c10*/  UIADD3 UR15, UPT, UPT, UR15, -0x1, URZ ;  /* 0xffffffff0f0f7890 */ /* 0x000fe4000fffe0ff */
[----:B------:R-:W-:Y:S01]  /*3c20*/  UISETP.NE.AND UP0, UPT, UR17, UR16, UPT ;  /* 0x000000101100728c */ /* 0x000fe2000bf05270 */
[----:B------:R-:W-:Y:S01]  /*3c30*/  UMOV UR69, 0x40004040 ;  /* 0x4000404000457882 */ /* 0x000fe20000000000 */
[----:B------:R-:W-:Y:S01]  /*3c40*/  UMOV UR67, 0x40004040 ;  /* 0x4000404000437882 */ /* 0x000fe20000000000 */
[----:B------:R-:W-:Y:S01]  /*3c50*/  UMOV UR65, 0x40004040 ;  /* 0x4000404000417882 */ /* 0x000fe20000000000 */
[----:B------:R-:W-:Y:S01]  /*3c60*/  UTCHMMA.2CTA gdesc[UR66], gdesc[UR68], tmem[UR9], tmem[UR36], idesc[UR37], UP3 ;  /* 0x00ff2444420075ea */ /* 0x000fe20009a00009 */
[----:B------:R-:W-:Y:S01]  /*3c70*/  UPLOP3.LUT UP3, UPT, UPT, UPT, UPT, 0x80, 0x8 ;  /* 0x000000000008789c */ /* 0x000fe20003f6f070 */
[----:B------:R-:W-:Y:S01]  /*3c80*/  UMOV UR63, 0x40004040 ;  /* 0x40004040003f7882 */ /* 0x000fe20000000000 */
[----:B------:R-:W-:Y:S01]  /*3c90*/  UMOV UR61, 0x40004040 ;  /* 0x40004040003d7882 */ /* 0x000fe20000000000 */
[----:B------:R-:W-:Y:S01]  /*3ca0*/  UTCHMMA.2CTA gdesc[UR62], gdesc[UR64], tmem[UR9], tmem[UR34], idesc[UR35], UPT ;  /* 0x00ff22403e0075ea */ /* 0x000fe2000ba00009 */
[----:B------:R-:W-:Y:S01]  /*3cb0*/  UMOV UR59, 0x40004040 ;  /* 0x40004040003b7882 */ /* 0x000fe20000000000 */
[----:B------:R-:W-:Y:S01]  /*3cc0*/  UMOV UR57, 0x40004040 ;  /* 0x4000404000397882 */ /* 0x000fe20000000000 */
[----:B------:R1:W-:Y:S01]  /*3cd0*/  UTCHMMA.2CTA gdesc[UR58], gdesc[UR60], tmem[UR9], tmem[UR32], idesc[UR33], UPT ;  /* 0x00ff203c3a0075ea */ /* 0x0003e2000ba00009 */
        /* <DEDUP_REMOVED lines=11> */
[----:B------:R-:W-:Y:S01]  /*3d90*/  UMOV UR39, 0x40004040 ;  /* 0x4000404000277882 */ /* 0x000fe20000000000 */
[----:B------:R2:W-:Y:S01]  /*3da0*/  UTCHMMA.2CTA gdesc[UR42], gdesc[UR44], tmem[UR9], tmem[UR24], idesc[UR25], UPT ;  /* 0x00ff182c2a0075ea */ /* 0x0005e2000ba00009 */
[----:B------:R2:W-:Y:S01]  /*3db0*/  UTCHMMA.2CTA gdesc[UR38], gdesc[UR40], tmem[UR9], tmem[UR22], idesc[UR23], UPT ;  /* 0x00ff1628260075ea */ /* 0x0005e2000ba00009 */
[----:B------:R2:W-:Y:S01]  /*3dc0*/  UTCBAR.2CTA.MULTICAST [UR14], URZ, UR11 ;  /* 0x000000ff0e0073e9 */ /* 0x0005e2000820080b */
[----:B-1----:R-:W-:Y:S01]  /*3dd0*/  UMOV UR58, UR18 ;  /* 0x00000012003a7c82 */ /* 0x002fe20008000000 */
[----:B------:R-:W-:Y:S05]  /*3de0*/  BRA.U UP0, `(.L_x_74) ;  /* 0xfffffffd00007547 */ /* 0x000fea000b83ffff */
.L_x_71:
[----:B------:R-:W-:Y:S01]  /*3df0*/  UIADD3 UR8, UPT, UPT, UR8, 0xb0, URZ ;  /* 0x000000b008087890 */ /* 0x000fe2000fffe0ff */
[----:B------:R-:W-:-:S08]  /*3e00*/  UMOV UR17, UR16 ;  /* 0x0000001000117c82 */ /* 0x000fd00008000000 */
[----:B------:R4:W-:Y:S01]  /*3e10*/  UTCBAR.2CTA.MULTICAST [UR8], URZ, UR10 ;  /* 0x000000ff080073e9 */ /* 0x0009e2000820080a */
[----:B------:R-:W-:Y:S02]  /*3e20*/  NOP ;  /* 0x0000000000007918 */ /* 0x000fe40000000000 */
.L_x_69:
[----:B------:R-:W-:Y:S01]  /*3e30*/  UIADD3 UR19, UPT, UPT, UR19, 0x1, URZ ;  /* 0x0000000113137890 */ /* 0x000fe2000fffe0ff */
[----:B------:R-:W-:-:S03]  /*3e40*/  ISETP.NE.AND P0, PT, R8, 0x2, PT ;  /* 0x000000020800780c */ /* 0x000fc60003f05270 */
[----:B------:R-:W-:Y:S01]  /*3e50*/  UISETP.NE.AND UP0, UPT, UR19, 0x4, UPT ;  /* 0x000000041300788c */ /* 0x000fe2000bf05270 */
[----:B-12---:R-:W-:Y:S02]  /*3e60*/  SEL R0, RZ, 0x1, P0 ;  /* 0x00000001ff007807 */ /* 0x006fe40000000000 */
[----:B------:R-:W-:Y:S01]  /*3e70*/  SEL R8, R8, RZ, P0 ;  /* 0x000000ff08087207 */ /* 0x000fe20000000000 */
[----:B----4-:R-:W-:Y:S01]  /*3e80*/  USEL UR8, URZ, 0x1, UP0 ;  /* 0x00000001ff087887 */ /* 0x010fe20008000000 */
[----:B------:R-:W-:Y:S01]  /*3e90*/  LOP3.LUT R3, R3, R0, RZ, 0x3c, !PT ;  /* 0x0000000003037212 */ /* 0x000fe200078e3cff */
[----:B------:R-:W-:-:S04]  /*3ea0*/  USEL UR19, UR19, URZ, UP0 ;  /* 0x000000ff13137287 */ /* 0x000fc80008000000 */
[----:B------:R-:W-:Y:S01]  /*3eb0*/  LOP3.LUT R9, R9, UR8, RZ, 0x3c, !PT ;  /* 0x0000000809097c12 */ /* 0x000fe2000f8e3cff */
[----:B------:R-:W-:Y:S07]  /*3ec0*/  @P1 BRA `(.L_x_75) ;  /* 0xfffffff800381947 */ /* 0x000fee000383ffff */
[----:B------:R-:W1:Y:S01]  /*3ed0*/  S2UR UR6, SR_CgaCtaId ;  /* 0x00000000000679c3 */ /* 0x000e620000008800 */
[----:B------:R-:W-:Y:S01]  /*3ee0*/  ELECT P0, URZ, PT ;  /* 0x0000000000ff782f */ /* 0x000fe20003800000 */
[----:B------:R-:W-:Y:S01]  /*3ef0*/  HFMA2 R0, -RZ, RZ, 0, 5.9604644775390625e-08 ;  /* 0x00000001ff007431 */ /* 0x000fe200000001ff */
[----:B------:R-:W-:-:S05]  /*3f00*/  UMOV UR8, 0x40 ;  /* 0x0000004000087882 */ /* 0x000fca0000000000 */
[----:B------:R-:W-:Y:S01]  /*3f10*/  UVIRTCOUNT.DEALLOC.SMPOOL 0x80 ;  /* 0x000000800000784c */ /* 0x000fe20000000000 */
[----:B------:R-:W-:Y:S02]  /*3f20*/  UISETP.NE.AND UP0, UPT, UR5, URZ, UPT ;  /* 0x000000ff0500728c */ /* 0x000fe4000bf05270 */
[----:B-1----:R-:W-:-:S09]  /*3f30*/  ULEA UR6, UR6, UR8, 0x18 ;  /* 0x0000000806067291 */ /* 0x002fd2000f8ec0ff */
[----:B------:R1:W-:Y:S01]  /*3f40*/  @P0 STS.U8 [UR6+0x1c], R0 ;  /* 0x00001c00ff000988 */ /* 0x0003e20008000006 */
[----:B------:R-:W-:Y:S05]  /*3f50*/  BRA.U UP0, `(.L_x_76) ;  /* 0x0000000100a07547 */ /* 0x000fea000b800000 */
[----:B------:R-:W-:Y:S01]  /*3f60*/  UIADD3 UR5, UPT, UPT, UR7, 0xd0, URZ ;  /* 0x000000d007057890 */ /* 0x000fe2000fffe0ff */
[----:B------:R-:W-:-:S03]  /*3f70*/  SHF.L.U32 R2, R9, 0x1f, RZ ;  /* 0x0000001f09027819 */ /* 0x000fc600000006ff */
[----:B------:R-:W-:-:S09]  /*3f80*/  ULEA UR8, UR19, UR5, 0x3 ;  /* 0x0000000513087291 */ /* 0x000fd2000f8e18ff */
[----:B------:R-:W2:Y:S02]  /*3f90*/  SYNCS.PHASECHK.TRANS64.TRYWAIT P0, [UR8], R2 ;  /* 0x00000002ff0075a7 */ /* 0x000ea40008001108 */
[----:B--2---:R-:W-:Y:S05]  /*3fa0*/  @!P0 BRA `(.L_x_77) ;  /* 0x0000004400b48947 */ /* 0x004fea0003800000 */
.L_x_159:
        /* <DEDUP_REMOVED lines=9> */
.L_x_161:
        /* <DEDUP_REMOVED lines=9> */
.L_x_163:
[----:B------:R-:W-:-:S04]  /*40d0*/  UIADD3 UR9, UPT, UPT, UR9, 0x1, URZ ;  /* 0x0000000109097890 */ /* 0x000fc8000fffe0ff */
[----:B------:R-:W-:-:S04]  /*40e0*/  UISETP.NE.AND UP1, UPT, UR9, 0x4, UPT ;  /* 0x000000040900788c */ /* 0x000fc8000bf25270 */
[----:B------:R-:W-:Y:S02]  /*40f0*/  USEL UR8, URZ, 0x1, UP1 ;  /* 0x00000001ff087887 */ /* 0x000fe40008800000 */
[----:B------:R-:W-:-:S04]  /*4100*/  USEL UR9, UR9, URZ, UP1 ;  /* 0x000000ff09097287 */ /* 0x000fc80008800000 */
[----:B------:R-:W-:Y:S01]  /*4110*/  ULEA UR9, UR9, UR5, 0x3 ;  /* 0x0000000509097291 */ /* 0x000fe2000f8e18ff */
[----:B------:R-:W-:-:S04]  /*4120*/  LOP3.LUT R2, R2, UR8, RZ, 0x3c, !PT ;  /* 0x0000000802027c12 */ /* 0x000fc8000f8e3cff */
[----:B------:R-:W-:Y:S01]  /*4130*/  SHF.L.U32 R2, R2, 0x1f, RZ ;  /* 0x0000001f02027819 */ /* 0x000fe200000006ff */
[----:B-1----:R-:W-:-:S04]  /*4140*/  IMAD.U32 R0, RZ, RZ, UR9 ;  /* 0x00000009ff007e24 */ /* 0x002fc8000f8e00ff */
[----:B------:R1:W2:Y:S03]  /*4150*/  SYNCS.PHASECHK.TRANS64.TRYWAIT P0, [R0+URZ], R2 ;  /* 0x00000002000075a7 */ /* 0x0002a600080011ff */
[----:B--2---:R-:W-:Y:S05]  /*4160*/  @!P0 NANOSLEEP.SYNCS 0x989680 ;  /* 0x009896800000895d */ /* 0x004fea0003900000 */
[----:B------:R-:W2:Y:S02]  /*4170*/  @!P0 SYNCS.PHASECHK.TRANS64 P0, [R0+URZ], R2 ;  /* 0x00000002000085a7 */ /* 0x000ea400080010ff */
[----:B--2---:R-:W-:Y:S05]  /*4180*/  @P0 BRA `(.L_x_80) ;  /* 0x0000000000200947 */ /* 0x004fea0003800000 */
.L_x_81:
[----:B--2---:R2:W4:Y:S02]  /*4190*/  SYNCS.PHASECHK.TRANS64.TRYWAIT P0, [R0+URZ], R2 ;  /* 0x00000002000075a7 */ /* 0x00452400080011ff */
[----:B----4-:R-:W-:Y:S05]  /*41a0*/  @!P0 NANOSLEEP.SYNCS 0x989680 ;  /* 0x009896800000895d */ /* 0x010fea0003900000 */
[----:B------:R-:W4:Y:S02]  /*41b0*/  @!P0 SYNCS.PHASECHK.TRANS64 P0, [R0+URZ], R2 ;  /* 0x00000002000085a7 */ /* 0x000f2400080010ff */
[----:B----4-:R-:W-:Y:S05]  /*41c0*/  @!P0 BRA `(.L_x_81) ;  /* 0xfffffffc00f08947 */ /* 0x010fea000383ffff */
[----:B------:R-:W-:Y:S05]  /*41d0*/  BRA `(.L_x_80) ;  /* 0x00000000000c7947 */ /* 0x000fea0003800000 */
.L_x_76:
[----:B------:R-:W-:-:S04]  /*41e0*/  UIADD3 UR5, UPT, UPT, UR7, 0x110, URZ ;  /* 0x0000011007057890 */ /* 0x000fc8000fffe0ff */
[----:B------:R-:W-:-:S09]  /*41f0*/  UPRMT UR5, UR4, 0x654, UR5 ;  /* 0x0000065404057896 */ /* 0x000fd20008000005 */
[----:B------:R-:W-:Y:S03]  /*4200*/  SYNCS.ARRIVE.TRANS64.RED.A1T0 RZ, [UR5], RZ ;  /* 0x000000ffffff79a7 */ /* 0x000fe60008100405 */
.L_x_80:
[----:B-12---:R-:W-:Y:S01]  /*4210*/  SHF.L.U32 R2, RZ, 0x1f, RZ ;  /* 0x0000001fff027819 */ /* 0x006fe200000006ff */
[----:B------:R-:W-:Y:S01]  /*4220*/  UIADD3 UR5, UPT, UPT, UR7, 0x110, URZ ;  /* 0x0000011007057890 */ /* 0x000fe2000fffe0ff */
[----:B------:R-:W-:Y:S02]  /*4230*/  PLOP3.LUT P0, PT, PT, PT, UP0, 0x80, 0x8 ;  /* 0x000000000008781c */ /* 0x000fe40003f0f008 */
[----:B------:R-:W1:Y:S02]  /*4240*/  SYNCS.PHASECHK.TRANS64.TRYWAIT P1, [UR7+0x110], R2 ;  /* 0x00011002ff0075a7 */ /* 0x000e640008021107 */
[----:B-1----:R-:W-:Y:S09]  /*4250*/  @!P1 BRA `(.L_x_82) ;  /* 0x0000004400509947 */ /* 0x002ff20003800000 */
.L_x_165:
[----:B------:R-:W-:Y:S01]  /*4260*/  @!UP0 UPRMT UR5, UR4, 0x654, UR5 ;  /* 0x0000065404058896 */ /* 0x000fe20008000005 */
[----:B------:R-:W-:Y:S02]  /*4270*/  UMOV UR8, 0xffff ;  /* 0x0000ffff00087882 */ /* 0x000fe40000000000 */
[----:B------:R-:W-:-:S06]  /*4280*/  UMOV UR4, 0x1 ;  /* 0x0000000100047882 */ /* 0x000fcc0000000000 */
[----:B------:R-:W-:Y:S01]  /*4290*/  @!P0 SYNCS.ARRIVE.TRANS64.RED.A1T0 RZ, [UR5], RZ ;  /* 0x000000ffffff89a7 */ /* 0x000fe20008100405 */
[----:B------:R-:W-:Y:S01]  /*42a0*/  NOP ;  /* 0x0000000000007918 */ /* 0x000fe20000000000 */
[----:B-1----:R-:W1:Y:S01]  /*42b0*/  LDS R0, [UR6+0x14] ;  /* 0x00001406ff007984 */ /* 0x002e620008000800 */
[----:B------:R-:W-:-:S04]  /*42c0*/  ULOP3.LUT UR5, UR21, 0xffff, URZ, 0xc0, !UPT ;  /* 0x0000ffff15057892 */ /* 0x000fc8000f8ec0ff */
[----:B------:R-:W-:-:S04]  /*42d0*/  USHF.R.U32.HI UR5, URZ, 0x5, UR5 ;  /* 0x00000005ff057899 */ /* 0x000fc80008011605 */
[----:B------:R-:W-:Y:S02]  /*42e0*/  USHF.L.U32 UR8, UR8, UR5, URZ ;  /* 0x0000000508087299 */ /* 0x000fe400080006ff */
[----:B------:R-:W-:-:S04]  /*42f0*/  USHF.L.U32 UR4, UR4, UR5, URZ ;  /* 0x0000000504047299 */ /* 0x000fc800080006ff */
[----:B-1----:R-:W-:-:S04]  /*4300*/  LOP3.LUT R0, R0, UR8, RZ, 0xc0, !PT ;  /* 0x0000000800007c12 */ /* 0x002fc8000f8ec0ff */
[----:B------:R-:W-:-:S13]  /*4310*/  ISETP.NE.AND P0, PT, R0, UR8, PT ;  /* 0x0000000800007c0c */ /* 0x000fda000bf05270 */
[----:B------:R-:W-:Y:S05]  /*4320*/  @P0 BRA `(.L_x_83) ;  /* 0x0000000000580947 */ /* 0x000fea0003800000 */
[----:B------:R-:W1:Y:S02]  /*4330*/  LDS R0, [UR6+0x18] ;  /* 0x00001806ff007984 */ /* 0x000e640008000800 */
[----:B-1----:R-:W-:-:S04]  /*4340*/  LOP3.LUT R0, R0, UR4, RZ, 0xc0, !PT ;  /* 0x0000000400007c12 */ /* 0x002fc8000f8ec0ff */
[----:B------:R-:W-:-:S13]  /*4350*/  ISETP.NE.AND P0, PT, R0, UR4, PT ;  /* 0x0000000400007c0c */ /* 0x000fda000bf05270 */
[----:B------:R-:W-:Y:S05]  /*4360*/  @P0 BRA `(.L_x_84) ;  /* 0x00000000003c0947 */ /* 0x000fea0003800000 */
[----:B------:R-:W1:Y:S01]  /*4370*/  S2R R2, SR_LANEID ;  /* 0x0000000000027919 */ /* 0x000e620000000000 */
[----:B------:R-:W-:Y:S01]  /*4380*/  ULOP3.LUT UR8, URZ, UR8, URZ, 0x33, !UPT ;  /* 0x00000008ff087292 */ /* 0x000fe2000f8e33ff */
[----:B------:R-:W-:Y:S02]  /*4390*/  VOTEU.ANY UR7, UPT, PT ;  /* 0x0000000000077886 */ /* 0x000fe400038e0100 */
[----:B------:R-:W-:-:S03]  /*43a0*/  UFLO.U32 UR7, UR7 ;  /* 0x00000007000772bd */ /* 0x000fc600080e0000 */
[----:B------:R-:W-:-:S04]  /*43b0*/  IMAD.U32 R0, RZ, RZ, UR8 ;  /* 0x00000008ff007e24 */ /* 0x000fc8000f8e00ff */
[----:B------:R2:W4:Y:S02]  /*43c0*/  REDUX UR5, R0 ;  /* 0x00000000000573c4 */ /* 0x0005240000000000 */
[----:B------:R1:W-:Y:S02]  /*43d0*/  UTCATOMSWS.AND URZ, UR8 ;  /* 0x0000000800ff79e3 */ /* 0x0003e40008000000 */
[----:B-1----:R-:W-:Y:S02]  /*43e0*/  ISETP.EQ.U32.AND P0, PT, R2, UR7, PT ;  /* 0x0000000702007c0c */ /* 0x002fe4000bf02070 */
[----:B--2---:R-:W-:Y:S02]  /*43f0*/  LOP3.LUT R0, RZ, UR4, RZ, 0x33, !PT ;  /* 0x00000004ff007c12 */ /* 0x004fe4000f8e33ff */
[----:B----4-:R-:W-:Y:S02]  /*4400*/  MOV R2, UR5 ;  /* 0x0000000500027c02 */ /* 0x010fe40008000f00 */
[----:B------:R-:W1:Y:S07]  /*4410*/  REDUX UR4, R0 ;  /* 0x00000000000473c4 */ /* 0x000e6e0000000000 */
[----:B------:R2:W-:Y:S01]  /*4420*/  @P0 ATOMS.AND RZ, [UR6+0x14], R2 ;  /* 0x00001402ffff098c */ /* 0x0005e2000a800006 */
[----:B-1----:R-:W-:-:S05]  /*4430*/  IMAD.U32 R0, RZ, RZ, UR4 ;  /* 0x00000004ff007e24 */ /* 0x002fca000f8e00ff */
[----:B------:R2:W-:Y:S01]  /*4440*/  @P0 ATOMS.AND RZ, [UR6+0x18], R0 ;  /* 0x00001800ffff098c */ /* 0x0005e2000a800006 */
[----:B------:R-:W-:Y:S05]  /*4450*/  BRA `(.L_x_85) ;  /* 0x0000000000147947 */ /* 0x000fea0003800000 */
.L_x_84:
[----:B------:R-:W-:Y:S02]  /*4460*/  MOV R2, 0x4480 ;  /* 0x0000448000027802 */ /* 0x000fe40000000f00 */
[----:B---3-5:R-:W-:Y:S05]  /*4470*/  CALL.REL.NOINC `($__internal_0_$__cuda_sm10x_tcgen05_guardrail_trap_col_being_dealloced_not_returned_by_alloc) ;  /* 0x0000004400bc7944 */ /* 0x028fea0003c00000 */
[----:B------:R-:W-:Y:S05]  /*4480*/  BRA `(.L_x_85) ;  /* 0x0000000000087947 */ /* 0x000fea0003800000 */
.L_x_83:
[----:B------:R-:W-:Y:S02]  /*4490*/  MOV R2, 0x44b0 ;  /* 0x000044b000027802 */ /* 0x000fe40000000f00 */
[----:B---3-5:R-:W-:Y:S05]  /*44a0*/  CALL.REL.NOINC `($__internal_2_$__cuda_sm10x_tcgen05_guardrail_trap_unallocated_columns_being_dealloced) ;  /* 0x0000004400c87944 */ /* 0x028fea0003c00000 */
.L_x_85:
[----:B------:R-:W-:Y:S01]  /*44b0*/  NOP ;  /* 0x0000000000007918 */ /* 0x000fe20000000000 */
[----:B------:R-:W-:Y:S05]  /*44c0*/  EXIT ;  /* 0x000000000000794d */ /* 0x000fea0003800000 */
.L_x_56:
[----:B------:R-:W-:-:S09]  /*44d0*/  UISETP.NE.OR UP5, UPT, UR10, 0x3, !UP5 ;  /* 0x000000030a00788c */ /* 0x000fd2000efa5670 */
[----:B------:R-:W-:Y:S05]  /*44e0*/  BRA.U UP5, `(.L_x_86) ;  /* 0x0000000d05b07547 */ /* 0x000fea000b800000 */
[----:B------:R-:W1:Y:S01]  /*44f0*/  LDC R0, c[0x0][0xb30] ;  /* 0x0002cc00ff007b82 */ /* 0x000e620000000800 */
[----:B------:R-:W2:Y:S01]  /*4500*/  LDCU.64 UR8, c[0x0][0x888] ;  /* 0x00011100ff0877ac */ /* 0x000ea20008000a00 */
[----:B------:R-:W-:Y:S02]  /*4510*/  HFMA2 R27, -RZ, RZ, 0, 0 ;  /* 0x00000000ff1b7431 */ /* 0x000fe400000001ff */
[----:B------:R-:W-:Y:S01]  /*4520*/  IMAD.MOV.U32 R29, RZ, RZ, 0x1 ;  /* 0x00000001ff1d7424 */ /* 0x000fe200078e00ff */
[----:B------:R-:W-:Y:S01]  /*4530*/  MOV R25, 0x2000 ;  /* 0x0000200000197802 */ /* 0x000fe20000000f00 */
[----:B------:R-:W3:Y:S01]  /*4540*/  LDCU.64 UR4, c[0x0][0x890] ;  /* 0x00011200ff0477ac */ /* 0x000ee20008000a00 */
[----:B------:R-:W-:Y:S01]  /*4550*/  IMAD.MOV.U32 R28, RZ, RZ, RZ ;  /* 0x000000ffff1c7224 */ /* 0x000fe200078e00ff */
[----:B------:R-:W4:Y:S01]  /*4560*/  LDC R24, c[0x0][0x370] ;  /* 0x0000dc00ff187b82 */ /* 0x000f220000000800 */
[----:B------:R-:W-:Y:S01]  /*4570*/  UMOV UR6, 0x400 ;  /* 0x0000040000067882 */ /* 0x000fe20000000000 */
[----:B------:R-:W-:-:S02]  /*4580*/  UPLOP3.LUT UP1, UPT, UPT, UPT, UPT, 0x40, 0x4 ;  /* 0x000000000004789c */ /* 0x000fc40003f2e870 */
[----:B------:R-:W-:Y:S01]  /*4590*/  ULEA UR6, UR37, UR6, 0x18 ;  /* 0x0000000625067291 */ /* 0x000fe2000f8ec0ff */
[----:B------:R-:W-:-:S03]  /*45a0*/  UMOV UR13, URZ ;  /* 0x000000ff000d7c82 */ /* 0x000fc60008000000 */
[----:B------:R-:W4:Y:S01]  /*45b0*/  LDC R3, c[0x0][0xb0c] ;  /* 0x0002c300ff037b82 */ /* 0x000f220000000800 */
[----:B--2---:R-:W-:Y:S02]  /*45c0*/  UISETP.NE.U32.AND UP3, UPT, UR8, URZ, UPT ;  /* 0x000000ff0800728c */ /* 0x004fe4000bf65070 */
[----:B---3--:R-:W-:-:S05]  /*45d0*/  UISETP.NE.U32.AND UP4, UPT, UR4, URZ, UPT ;  /* 0x000000ff0400728c */ /* 0x008fca000bf85070 */
[----:B------:R-:W2:Y:S01]  /*45e0*/  LDC R18, c[0x0][0xb20] ;  /* 0x0002c800ff127b82 */ /* 0x000ea20000000800 */
[----:B-1----:R-:W-:Y:S01]  /*45f0*/  ISETP.NE.AND P1, PT, R0, 0x1, PT ;  /* 0x000000010000780c */ /* 0x002fe20003f25270 */
[----:B------:R-:W-:Y:S02]  /*4600*/  UISETP.NE.AND.EX UP3, UPT, UR9, URZ, UPT, UP3 ;  /* 0x000000ff0900728c */ /* 0x000fe4000bf65330 */
[----:B------:R-:W-:-:S04]  /*4610*/  UISETP.NE.AND.EX UP4, UPT, UR5, URZ, UPT, UP4 ;  /* 0x000000ff0500728c */ /* 0x000fc8000bf85340 */
[----:B------:R-:W1:Y:S08]  /*4620*/  LDC.64 R30, c[0x0][0x348] ;  /* 0x0000d200ff1e7b82 */ /* 0x000e700000000a00 */
[----:B------:R-:W3:Y:S08]  /*4630*/  LDC.64 R16, c[0x0][0xb10] ;  /* 0x0002c400ff107b82 */ /* 0x000ef00000000a00 */
[----:B------:R-:W1:Y:S08]  /*4640*/  LDC.64 R6, c[0x0][0xb18] ;  /* 0x0002c600ff067b82 */ /* 0x000e700000000a00 */
[----:B------:R-:W1:Y:S08]  /*4650*/  LDC.64 R4, c[0x0][0xb28] ;  /* 0x0002ca00ff047b82 */ /* 0x000e700000000a00 */
[----:B--2-4-:R-:W1:Y:S02]  /*4660*/  LDC R19, c[0x0][0x374] ;  /* 0x0000dd00ff137b82 */ /* 0x014e640000000800 */
.L_x_95:
[C---:B------:R-:W-:Y:S02]  /*4670*/  LEA R0, R28.reuse, UR6, 0x3 ;  /* 0x000000061c007c11 */ /* 0x040fe4000f8e18ff */
[----:B------:R-:W-:Y:S02]  /*4680*/  SHF.L.U32 R2, R27, 0x1f, RZ ;  /* 0x0000001f1b027819 */ /* 0x000fe400000006ff */
[----:B------:R-:W-:Y:S02]  /*4690*/  LEA R20, R28, UR6, 0x4 ;  /* 0x000000061c147c11 */ /* 0x000fe4000f8e20ff */
[----:B--2---:R-:W2:Y:S02]  /*46a0*/  SYNCS.PHASECHK.TRANS64.TRYWAIT P0, [R0+URZ+0x90], R2 ;  /* 0x00009002000075a7 */ /* 0x004ea400080011ff */
[----:B--2---:R-:W-:Y:S05]  /*46b0*/  @!P0 BRA `(.L_x_87) ;  /* 0x0000004000508947 */ /* 0x004fea0003800000 */
.L_x_166:
[----:B------:R-:W-:Y:S01]  /*46c0*/  ISETP.GE.AND P0, PT, R40, 0x1, PT ;  /* 0x000000012800780c */ /* 0x000fe20003f06270 */
[----:B------:R-:W4:Y:S01]  /*46d0*/  LDS.128 R20, [R20+0x120] ;  /* 0x0001200014147984 */ /* 0x000f220000000c00 */
[----:B--2---:R-:W-:Y:S01]  /*46e0*/  VIADD R0, R0, 0xa0 ;  /* 0x000000a000007836 */ /* 0x004fe20000000000 */
[----:B------:R-:W-:Y:S01]  /*46f0*/  @!PT LDS RZ, [RZ] ;  /* 0x00000000fffff984 */ /* 0x000fe20000000800 */
[----:B------:R-:W-:Y:S01]  /*4700*/  @!PT LDS RZ, [RZ] ;  /* 0x00000000fffff984 */ /* 0x000fe20000000800 */
[----:B------:R-:W-:Y:S01]  /*4710*/  @!PT LDS RZ, [RZ] ;  /* 0x00000000fffff984 */ /* 0x000fe20000000800 */
[----:B------:R-:W-:Y:S01]  /*4720*/  @!PT LDS RZ, [RZ] ;  /* 0x00000000fffff984 */ /* 0x000fe20000000800 */
[----:B------:R2:W-:Y:S06]  /*4730*/  MEMBAR.ALL.CTA ;  /* 0x0000000000007992 */ /* 0x0005ec0000008000 */
[----:B--2---:R-:W2:Y:S01]  /*4740*/  FENCE.VIEW.ASYNC.S ;  /* 0x00000000000073c6 */ /* 0x004ea20000000000 */
[----:B------:R-:W-:Y:S04]  /*4750*/  PRMT R0, RZ, 0x654, R0 ;  /* 0x00000654ff007816 */ /* 0x000fe80000000000 */
[----:B--2---:R2:W-:Y:S01]  /*4760*/  SYNCS.ARRIVE.TRANS64.RED.A1T0 RZ, [R0+URZ], RZ ;  /* 0x000000ff00ff79a7 */ /* 0x0045e200081004ff */
[----:B----4-:R-:W-:Y:S11]  /*4770*/  LOP3.LUT P3, RZ, R22, 0x1, RZ, 0xc0, !PT ;  /* 0x0000000116ff7812 */ /* 0x010ff6000786c0ff */
[----:B------:R-:W-:Y:S02]  /*4780*/  @!UPT UIADD3 URZ, UPT, UPT, URZ, URZ, URZ ;  /* 0x000000fffffff290 */ /* 0x000fe4000fffe0ff */
[----:B------:R-:W-:Y:S02]  /*4790*/  @P3 MOV R11, R20 ;  /* 0x00000014000b3202 */ /* 0x000fe40000000f00 */
[----:B------:R-:W-:Y:S01]  /*47a0*/  @P3 LOP3.LUT R10, R21, 0xffff, RZ, 0xc0, !PT ;  /* 0x0000ffff150a3812 */ /* 0x000fe200078ec0ff */
[----:B--2---:R-:W-:Y:S06]  /*47b0*/  @!P0 BRA `(.L_x_88) ;  /* 0x0000000000a48947 */ /* 0x004fec0003800000 */
[-C--:B-1----:R-:W-:Y:S01]  /*47c0*/  IMAD.HI.U32 R0, R19, R7.reuse, RZ ;  /* 0x0000000713007227 */ /* 0x082fe200078e00ff */
[----:B------:R-:W-:Y:S02]  /*47d0*/  ISETP.NE.AND P0, PT, R6, 0x1, PT ;  /* 0x000000010600780c */ /* 0x000fe40003f05270 */
[----:B------:R-:W-:Y:S01]  /*47e0*/  ISETP.NE.AND P2, PT, R40, 0x1, PT ;  /* 0x000000012800780c */ /* 0x000fe20003f45270 */
[----:B---3--:R-:W-:Y:S01]  /*47f0*/  IMAD.HI.U32 R9, R24, R16, RZ ;  /* 0x0000001018097227 */ /* 0x008fe200078e00ff */
[----:B------:R-:W-:Y:S02]  /*4800*/  SHF.R.U32.HI R0, RZ, R18, R0 ;  /* 0x00000012ff007219 */ /* 0x000fe40000011600 */
[----:B------:R-:W-:Y:S01]  /*4810*/  ISETP.NE.AND P4, PT, R3, 0x1, PT ;  /* 0x000000010300780c */ /* 0x000fe20003f85270 */
[----:B------:R-:W-:Y:S01]  /*4820*/  IMAD.HI.U32 R13, R10, R7, RZ ;  /* 0x000000070a0d7227 */ /* 0x000fe200078e00ff */
[----:B------:R-:W-:Y:S02]  /*4830*/  SHF.R.U32.HI R9, RZ, R17, R9 ;  /* 0x00000011ff097219 */ /* 0x000fe40000011609 */
[----:B------:R-:W-:Y:S01]  /*4840*/  SEL R0, R19, R0, !P0 ;  /* 0x0000000013007207 */ /* 0x000fe20004000000 */
[----:B------:R-:W-:Y:S01]  /*4850*/  IMAD.HI.U32 R12, R11, R16, RZ ;  /* 0x000000100b0c7227 */ /* 0x000fe200078e00ff */
[----:B------:R-:W-:Y:S03]  /*4860*/  SEL R9, R24, R9, !P4 ;  /* 0x0000000918097207 */ /* 0x000fe60006000000 */
[-C--:B------:R-:W-:Y:S01]  /*4870*/  IMAD.HI.U32 R8, R0, R4.reuse, RZ ;  /* 0x0000000400087227 */ /* 0x080fe200078e00ff */
[----:B------:R-:W-:Y:S03]  /*4880*/  SHF.R.U32.HI R12, RZ, R17, R12 ;  /* 0x00000011ff0c7219 */ /* 0x000fe6000001160c */
[----:B------:R-:W-:Y:S01]  /*4890*/  IMAD.HI.U32 R2, R9, R4, RZ ;  /* 0x0000000409027227 */ /* 0x000fe200078e00ff */
[-C--:B------:R-:W-:Y:S02]  /*48a0*/  @P2 SHF.R.U32.HI R0, RZ, R5.reuse, R8 ;  /* 0x00000005ff002219 */ /* 0x080fe40000011608 */
[----:B------:R-:W-:Y:S02]  /*48b0*/  SHF.R.U32.HI R8, RZ, R18, R13 ;  /* 0x00000012ff087219 */ /* 0x000fe4000001160d */
[----:B------:R-:W-:Y:S01]  /*48c0*/  @P2 SHF.R.U32.HI R9, RZ, R5, R2 ;  /* 0x00000005ff092219 */ /* 0x000fe20000011602 */
[----:B------:R-:W-:Y:S01]  /*48d0*/  IMAD R0, R40, R0, RZ ;  /* 0x0000000028007224 */ /* 0x000fe200078e02ff */
[----:B------:R-:W-:Y:S02]  /*48e0*/  SEL R8, R10, R8, !P0 ;  /* 0x000000080a087207 */ /* 0x000fe40004000000 */
[----:B------:R-:W-:Y:S01]  /*48f0*/  SEL R2, R11, R12, !P4 ;  /* 0x0000000c0b027207 */ /* 0x000fe20006000000 */
[----:B------:R-:W-:Y:S01]  /*4900*/  IMAD R12, R40, R9, RZ ;  /* 0x00000009280c7224 */ /* 0x000fe200078e02ff */
[C---:B------:R-:W-:Y:S01]  /*4910*/  ISETP.GE.AND P0, PT, R8.reuse, R0, PT ;  /* 0x000000000800720c */ /* 0x040fe20003f06270 */
[----:B------:R-:W-:Y:S03]  /*4920*/  IMAD.HI.U32 R0, R8, R4, RZ ;  /* 0x0000000408007227 */ /* 0x000fe600078e00ff */
[----:B------:R-:W-:Y:S02]  /*4930*/  ISETP.GE.OR P0, PT, R2, R12, P0 ;  /* 0x0000000c0200720c */ /* 0x000fe40000706670 */
[-C--:B------:R-:W-:Y:S04]  /*4940*/  SHF.R.U32.HI R0, RZ, R5.reuse, R0 ;  /* 0x00000005ff007219 */ /* 0x080fe80000011600 */
[----:B------:R-:W-:Y:S05]  /*4950*/  SEL R13, R8, R0, !P2 ;  /* 0x00000000080d7207 */ /* 0x000fea0005000000 */
[----:B------:R-:W-:Y:S02]  /*4960*/  IMAD.MOV R12, RZ, RZ, -R13 ;  /* 0x000000ffff0c7224 */ /* 0x000fe400078e0a0d */
[----:B------:R-:W-:Y:S04]  /*4970*/  @!P0 IMAD.HI.U32 R0, R2, R4, RZ ;  /* 0x0000000402008227 */ /* 0x000fe800078e00ff */
[----:B------:R-:W-:Y:S01]  /*4980*/  IMAD R12, R40, R12, R8 ;  /* 0x0000000c280c7224 */ /* 0x000fe200078e0208 */
[----:B------:R-:W-:Y:S04]  /*4990*/  @!P0 SHF.R.U32.HI R0, RZ, R5, R0 ;  /* 0x00000005ff008219 */ /* 0x000fe80000011600 */
[----:B------:R-:W-:Y:S04]  /*49a0*/  @!P0 SEL R0, R2, R0, !P2 ;  /* 0x0000000002008207 */ /* 0x000fe80005000000 */
[----:B------:R-:W-:Y:S01]  /*49b0*/  @!P0 IADD3 R13, PT, PT, R13, -R0, RZ ;  /* 0x800000000d0d8210 */ /* 0x000fe20007ffe0ff */
[----:B------:R-:W-:Y:S01]  /*49c0*/  @!P0 IMAD R0, R9, R12, R0 ;  /* 0x0000000c09008224 */ /* 0x000fe200078e0200 */
[----:B------:R-:W-:Y:S01]  /*49d0*/  IADD3 R9, PT, PT, -R8, RZ, RZ ;  /* 0x000000ff08097210 */ /* 0x000fe20007ffe1ff */
[--C-:B------:R-:W-:Y:S02]  /*49e0*/  IMAD.MOV R12, RZ, RZ, -R2.reuse ;  /* 0x000000ffff0c7224 */ /* 0x100fe400078e0a02 */
[----:B------:R-:W-:Y:S02]  /*49f0*/  @!P0 IMAD R8, R13, R40, R2 ;  /* 0x000000280d088224 */ /* 0x000fe400078e0202 */
[----:B------:R-:W-:Y:S02]  /*4a00*/  @!P0 IMAD.MOV.U32 R2, RZ, RZ, R0 ;  /* 0x000000ffff028224 */ /* 0x000fe400078e0000 */
[----:B------:R-:W-:Y:S02]  /*4a10*/  IMAD R11, R3, R12, R11 ;  /* 0x0000000c030b7224 */ /* 0x000fe400078e020b */
[----:B------:R-:W-:Y:S02]  /*4a20*/  IMAD R10, R6, R9, R10 ;  /* 0x00000009060a7224 */ /* 0x000fe400078e020a */
[----:B------:R-:W-:Y:S02]  /*4a30*/  IMAD R11, R2, R3, R11 ;  /* 0x00000003020b7224 */ /* 0x000fe400078e020b */
[----:B------:R-:W-:Y:S02]  /*4a40*/  IMAD R10, R8, R6, R10 ;  /* 0x00000006080a7224 */ /* 0x000fe400078e020a */
.L_x_88:
[----:B------:R-:W-:Y:S05]  /*4a50*/  BRA.U UP1, `(.L_x_89) ;  /* 0x0000000101107547 */ /* 0x000fea000b800000 */
[----:B------:R-:W-:Y:S04]  /*4a60*/  MOV R2, UR7 ;  /* 0x0000000700027c02 */ /* 0x000fe80008000f00 */
[----:B------:R-:W-:Y:S04]  /*4a70*/  SHF.L.U32 R2, R2, 0x1f, RZ ;  /* 0x0000001f02027819 */ /* 0x000fe800000006ff */
[----:B------:R-:W2:Y:S02]  /*4a80*/  SYNCS.PHASECHK.TRANS64.TRYWAIT P0, [UR6+0x88], R2 ;  /* 0x00008802ff0075a7 */ /* 0x000ea40008001106 */
[----:B--2---:R-:W-:Y:S05]  /*4a90*/  @!P0 BRA `(.L_x_90) ;  /* 0x0000003c006c8947 */ /* 0x004fea0003800000 */
.L_x_89:
[----:B------:R-:W-:Y:S02]  /*4aa0*/  R2UR UR11, R14 ;  /* 0x000000000e0b72ca */ /* 0x000fe400000e0000 */
[----:B------:R-:W-:Y:S02]  /*4ab0*/  R2UR UR10, R15 ;  /* 0x000000000f0a72ca */ /* 0x000fe400000e0000 */
[----:B------:R-:W-:Y:S04]  /*4ac0*/  ISETP.NE.U32.AND P2, PT, RZ, UR4, PT ;  /* 0x00000004ff007c0c */ /* 0x000fe8000bf45070 */
[----:B------:R-:W-:Y:S05]  /*4ad0*/  ISETP.NE.AND.EX P2, PT, RZ, UR5, PT, P2 ;  /* 0x00000005ff007c0c */ /* 0x000fea000bf45320 */
[----:B------:R-:W-:Y:S02]  /*4ae0*/  USHF.L.U32 UR11, UR11, 0x7, URZ ;  /* 0x000000070b0b7899 */ /* 0x000fe400080006ff */
[----:B------:R-:W-:Y:S01]  /*4af0*/  USHF.L.U32 UR10, UR10, 0x6, URZ ;  /* 0x000000060a0a7899 */ /* 0x000fe200080006ff */
[----:B------:R-:W-:Y:S11]  /*4b00*/  BRA.U !UP4, `(.L_x_91) ;  /* 0x000000010c347547 */ /* 0x000ff6000b800000 */
[----:B------:R-:W-:Y:S01]  /*4b10*/  UPLOP3.LUT UP0, UPT, UPT, UPT, UP3, 0x80, 0x8 ;  /* 0x000000000008789c */ /* 0x000fe20003f0f030 */
[----:B--2---:R-:W-:Y:S02]  /*4b20*/  HFMA2 R0, -RZ, RZ, 0, 5.9604644775390625e-08 ;  /* 0x00000001ff007431 */ /* 0x004fe400000001ff */
[----:B------:R-:W-:Y:S03]  /*4b30*/  IMAD.MOV.U32 R92, RZ, RZ, 0x1 ;  /* 0x00000001ff5c7424 */ /* 0x000fe600078e00ff */
[----:B------:R-:W-:Y:S05]  /*4b40*/  PLOP3.LUT P0, PT, PT, PT, UP0, 0x80, 0x8 ;  /* 0x000000000008781c */ /* 0x000fea0003f0f008 */
[----:B------:R-:W2:Y:S01]  /*4b50*/  @UP0 LDCU.64 UR14, c[0x0][0x888] ;  /* 0x00011100ff0e07ac */ /* 0x000ea20008000a00 */
[----:B------:R-:W-:Y:S07]  /*4b60*/  @UP0 UIMAD UR8, UR36, UR4, URZ ;  /* 0x00000004240802a4 */ /* 0x000fee000f8e02ff */
[----:B------:R-:W-:Y:S01]  /*4b70*/  @!P0 PRMT R92, R0, 0x7610, R92 ;  /* 0x00007610005c8816 */ /* 0x000fe2000000005c */
[----:B--2---:R-:W-:Y:S03]  /*4b80*/  @UP0 UIMAD.WIDE UR14, UR8, 0x4, UR14 ;  /* 0x00000004080e08a5 */ /* 0x004fe6000f8e020e */
[----:B------:R-:W2:Y:S03]  /*4b90*/  @!UP0 LDCU UR8, c[0x0][0x880] ;  /* 0x00011000ff0887ac */ /* 0x000ea60008000800 */
[----:B------:R-:W-:Y:S01]  /*4ba0*/  IMAD.U32 R8, RZ, RZ, UR14 ;  /* 0x0000000eff087e24 */ /* 0x000fe2000f8e00ff */
[----:B------:R-:W-:Y:S05]  /*4bb0*/  MOV R9, UR15 ;  /* 0x0000000f00097c02 */ /* 0x000fea0008000f00 */
[----:B-----5:R4:W5:Y:S02]  /*4bc0*/  @P0 LDG.E R49, desc[UR46][R8.64] ;  /* 0x0000002e08310981 */ /* 0x020964000c1e1900 */
[----:B--2-4-:R-:W-:Y:S07]  /*4bd0*/  @!P0 IMAD.U32 R49, RZ, RZ, UR8 ;  /* 0x00000008ff318e24 */ /* 0x014fee000f8e00ff */
.L_x_91:
[----:B-----5:R-:W-:Y:S01]  /*4be0*/  @!P2 FSETP.EQ.AND P0, PT, R49, RZ, PT ;  /* 0x000000ff3100a20b */ /* 0x020fe20003f02000 */
[----:B------:R-:W-:Y:S01]  /*4bf0*/  @!UPT UIADD3 URZ, UPT, UPT, URZ, URZ, URZ ;  /* 0x000000fffffff290 */ /* 0x000fe2000fffe0ff */
[----:B------:R-:W-:Y:S11]  /*4c00*/  @!P2 BRA `(.L_x_92) ;  /* 0x000000000014a947 */ /* 0x000ff60003800000 */
[----:B------:R-:W-:Y:S02]  /*4c10*/  LOP3.LUT P2, RZ, R92, 0xff, RZ, 0xc0, !PT ;  /* 0x000000ff5cff7812 */ /* 0x000fe4000784c0ff */
[----:B------:R-:W-:Y:S04]  /*4c20*/  PLOP3.LUT P0, PT, PT, PT, UP0, 0x80, 0x8 ;  /* 0x000000000008781c */ /* 0x000fe80003f0f008 */
[----:B------:R-:W-:Y:S07]  /*4c30*/  PLOP3.LUT P0, PT, P0, PT, PT, 0x8, 0x80 ;  /* 0x000000000080781c */ /* 0x000fee000070e170 */
[----:B------:R-:W-:Y:S11]  /*4c40*/  @P2 FSETP.EQ.AND P0, PT, R49, RZ, PT ;  /* 0x000000ff3100220b */ /* 0x000ff60003f02000 */
[----:B------:R-:W-:Y:S02]  /*4c50*/  @!UPT UIADD3 URZ, UPT, UPT, URZ, URZ, URZ ;  /* 0x000000fffffff290 */ /* 0x000fe4000fffe0ff */
.L_x_92:
[----:B------:R-:W-:Y:S01]  /*4c60*/  ULEA UR15, UR13, UR6, 0x3 ;  /* 0x000000060d0f7291 */ /* 0x000fe2000f8e18ff */
[----:B------:R-:W-:Y:S02]  /*4c70*/  SHF.L.U32 R9, R29, 0x1f, RZ ;  /* 0x0000001f1d097819 */ /* 0x000fe400000006ff */
[----:B------:R-:W-:Y:S04]  /*4c80*/  ELECT P4, URZ, PT ;  /* 0x0000000000ff782f */ /* 0x000fe80003880000 */
[----:B------:R-:W-:Y:S02]  /*4c90*/  PLOP3.LUT P4, PT, P0, P4, PT, 0xf2, 0x2f ;  /* 0x00000000002f781c */ /* 0x000fe40000789e72 */
[----:B------:R-:W4:Y:S11]  /*4ca0*/  SYNCS.PHASECHK.TRANS64.TRYWAIT P2, [UR15+0x68], R9 ;  /* 0x00006809ff0075a7 */ /* 0x000f36000804110f */
[----:B-1----:R-:W-:Y:S05]  /*4cb0*/  @!P4 IADD3 R8, P0, PT, R30, 0x580, RZ ;  /* 0x000005801e08c810 */ /* 0x002fea0007f1e0ff */
[----:B--2---:R-:W-:Y:S01]  /*4cc0*/  @!P4 IMAD.X R2, RZ, RZ, R31, P0 ;  /* 0x000000ffff02c224 */ /* 0x004fe200000e061f */
[----:B----4-:R-:W-:Y:S07]  /*4cd0*/  @!P2 BRA `(.L_x_93) ;  /* 0x0000003800f4a947 */ /* 0x010fee0003800000 */
.L_x_169:
[----:B------:R-:W2:Y:S01]  /*4ce0*/  LDC.64 R12, c[0x0][0xb18] ;  /* 0x0002c600ff0c7b82 */ /* 0x000ea20000000a00 */
[----:B------:R-:W-:Y:S01]  /*4cf0*/  @!P4 R2UR UR8, R2 ;  /* 0x000000000208c2ca */ /* 0x000fe200000e0000 */
[----:B------:R-:W-:Y:S01]  /*4d00*/  VOTEU.ALL UP2, P4 ;  /* 0x0000000000ff7886 */ /* 0x000fe20002040000 */
[----:B------:R-:W-:Y:S01]  /*4d10*/  @!P4 R2UR UR9, R8 ;  /* 0x000000000809c2ca */ /* 0x000fe200000e0000 */
[----:B------:R-:W-:Y:S01]  /*4d20*/  VOTEU.ALL UP1, P4 ;  /* 0x0000000000ff7886 */ /* 0x000fe20002020000 */
[----:B-1----:R-:W-:Y:S03]  /*4d30*/  @!P4 IMAD.MOV.U32 R0, RZ, RZ, 0x2000 ;  /* 0x00002000ff00c424 */ /* 0x002fe600078e00ff */
[----:B------:R-:W1:Y:S01]  /*4d40*/  @!P1 LDC R2, c[0x0][0xb0c] ;  /* 0x0002c300ff029b82 */ /* 0x000e620000000800 */
[----:B------:R-:W-:Y:S01]  /*4d50*/  UMOV UR20, 0x0 ;  /* 0x0000000000147882 */ /* 0x000fe20000000000 */
[----:B------:R-:W-:Y:S01]  /*4d60*/  UMOV UR21, 0x10000000 ;  /* 0x1000000000157882 */ /* 0x000fe20000000000 */
[----:B------:R-:W-:Y:S01]  /*4d70*/  UMOV UR12, UR36 ;  /* 0x00000024000c7c82 */ /* 0x000fe20008000000 */
[----:B------:R-:W-:Y:S01]  /*4d80*/  UIADD3 UR14, UPT, UPT, UR13, 0x1, URZ ;  /* 0x000000010d0e7890 */ /* 0x000fe2000fffe0ff */
[----:B------:R-:W-:Y:S01]  /*4d90*/  @P3 SHF.R.U32.HI R26, RZ, 0x10, R21 ;  /* 0x00000010ff1a3819 */ /* 0x000fe20000011615 */
[----:B------:R-:W-:Y:S02]  /*4da0*/  VIADD R28, R28, 0x1 ;  /* 0x000000011c1c7836 */ /* 0x000fe40000000000 */
[----:B------:R-:W-:Y:S01]  /*4db0*/  IMAD.U32 R9, RZ, RZ, UR8 ;  /* 0x00000008ff097e24 */ /* 0x000fe2000f8e00ff */
[----:B------:R-:W-:Y:S01]  /*4dc0*/  @!UP2 ULEA UR8, UR13, UR6, 0xd ;  /* 0x000000060d08a291 */ /* 0x000fe2000f8e68ff */
[----:B------:R-:W-:Y:S01]  /*4dd0*/  IMAD.U32 R8, RZ, RZ, UR9 ;  /* 0x00000009ff087e24 */ /* 0x000fe2000f8e00ff */
[----:B------:R-:W-:Y:S02]  /*4de0*/  UIADD3 UR9, UPT, UPT, UR15, 0x50, URZ ;  /* 0x000000500f097890 */ /* 0x000fe4000fffe0ff */
[----:B------:R-:W-:Y:S01]  /*4df0*/  @!P4 R2UR UR19, R9 ;  /* 0x000000000913c2ca */ /* 0x000fe200000e0000 */
[----:B------:R-:W-:Y:S01]  /*4e00*/  @!UP2 UIADD3 UR8, UPT, UPT, UR8, 0x200, URZ ;  /* 0x000002000808a890 */ /* 0x000fe2000fffe0ff */
[----:B------:R-:W-:Y:S01]  /*4e10*/  @!P4 R2UR UR18, R8 ;  /* 0x000000000812c2ca */ /* 0x000fe200000e0000 */
[----:B------:R-:W-:Y:S01]  /*4e20*/  UISETP.NE.AND UP5, UPT, UR14, 0x3, UPT ;  /* 0x000000030e00788c */ /* 0x000fe2000bfa5270 */
[----:B------:R-:W4:Y:S01]  /*4e30*/  LDC.64 R8, c[0x0][0xb10] ;  /* 0x0002c400ff087b82 */ /* 0x000f220000000a00 */
[----:B------:R-:W-:Y:S02]  /*4e40*/  UPRMT UR16, UR37, 0x654, UR9 ;  /* 0x0000065425107896 */ /* 0x000fe40008000009 */
[----:B------:R-:W-:Y:S02]  /*4e50*/  USEL UR17, URZ, 0x1, UP5 ;  /* 0x00000001ff117887 */ /* 0x000fe4000a800000 */
[----:B------:R-:W-:Y:S04]  /*4e60*/  USEL UR14, UR14, URZ, UP5 ;  /* 0x000000ff0e0e7287 */ /* 0x000fe8000a800000 */
[----:B------:R-:W-:Y:S01]  /*4e70*/  ULEA UR13, UR14, UR6, 0x3 ;  /* 0x000000060e0d7291 */ /* 0x000fe2000f8e18ff */
[----:B------:R-:W-:Y:S01]  /*4e80*/  LOP3.LUT R29, R29, UR17, RZ, 0x3c, !PT ;  /* 0x000000111d1d7c12 */ /* 0x000fe2000f8e3cff */
[----:B------:R1:W-:Y:S01]  /*4e90*/  @!UP1 UTMALDG.3D [UR8], [UR18], desc[UR20] ;  /* 0x00001408120095b4 */ /* 0x0003e20008011000 */
[----:B------:R5:W-:Y:S02]  /*4ea0*/  @!P4 SYNCS.ARRIVE.TRANS64.RED.A0TR RZ, [UR15+0x50], R0 ;  /* 0x00005000ffffc9a7 */ /* 0x000be4000830040f */
[----:B------:R-:W-:Y:S01]  /*4eb0*/  SHF.L.U32 R14, R29, 0x1f, RZ ;  /* 0x0000001f1d0e7819 */ /* 0x000fe200000006ff */
[C---:B----4-:R-:W-:Y:S01]  /*4ec0*/  @!P1 IMAD.HI.U32 R8, R11.reuse, R8, RZ ;  /* 0x000000080b089227 */ /* 0x050fe200078e00ff */
[----:B--2---:R-:W-:Y:S02]  /*4ed0*/  @!P1 ISETP.NE.AND P0, PT, R12, 0x1, PT ;  /* 0x000000010c00980c */ /* 0x004fe40003f05270 */
[----:B-1----:R-:W-:Y:S01]  /*4ee0*/  @!P1 ISETP.NE.AND P2, PT, R2, 0x1, PT ;  /* 0x000000010200980c */ /* 0x002fe20003f45270 */
[----:B------:R-:W-:Y:S01]  /*4ef0*/  SYNCS.ARRIVE.TRANS64.RED.A1T0 RZ, [UR16], RZ ;  /* 0x000000ffffff79a7 */ /* 0x000fe20008100410 */
[C---:B------:R-:W-:Y:S01]  /*4f00*/  @!P1 IMAD.HI.U32 R13, R10.reuse, R13, RZ ;  /* 0x0000000d0a0d9227 */ /* 0x040fe200078e00ff */
[----:B------:R-:W-:Y:S04]  /*4f10*/  @!P1 SHF.R.U32.HI R8, RZ, R9, R8 ;  /* 0x00000009ff089219 */ /* 0x000fe80000011608 */
[----:B------:R-:W-:Y:S01]  /*4f20*/  @!P1 SEL R8, R11, R8, !P2 ;  /* 0x000000080b089207 */ /* 0x000fe20005000000 */
[----:B------:R-:W1:Y:S01]  /*4f30*/  SYNCS.PHASECHK.TRANS64.TRYWAIT P5, [UR13+0x68], R14 ;  /* 0x0000680eff0075a7 */ /* 0x000e6200080a110d */
[----:B-----5:R-:W2:Y:S02]  /*4f40*/  @!P1 LDC R0, c[0x0][0xb20] ;  /* 0x0002c800ff009b82 */ /* 0x020ea40000000800 */
[----:B--2---:R-:W-:Y:S04]  /*4f50*/  @!P1 SHF.R.U32.HI R0, RZ, R0, R13 ;  /* 0x00000000ff009219 */ /* 0x004fe8000001160d */
[----:B------:R-:W-:Y:S05]  /*4f60*/  @!P1 SEL R9, R10, R0, !P0 ;  /* 0x000000000a099207 */ /* 0x000fea0004000000 */
[----:B------:R-:W-:Y:S02]  /*4f70*/  @!P1 IMAD.IADD R0, R9, 0x1, -R8 ;  /* 0x0000000109009824 */ /* 0x000fe400078e0a08 */
[----:B------:R-:W-:Y:S02]  /*4f80*/  @!P1 IMAD.IADD R8, R8, 0x1, -R9 ;  /* 0x0000000108089824 */ /* 0x000fe400078e0a09 */
[----:B------:R-:W-:Y:S02]  /*4f90*/  @!P1 IMAD R11, R0, R2, R11 ;  /* 0x00000002000b9224 */ /* 0x000fe400078e020b */
[----:B------:R-:W-:Y:S01]  /*4fa0*/  @!P1 IMAD R10, R8, R12, R10 ;  /* 0x0000000c080a9224 */ /* 0x000fe200078e020a */
[----:B-1----:R-:W-:Y:S06]  /*4fb0*/  @!P5 BRA `(.L_x_94) ;  /* 0x000000380054d947 */ /* 0x002fec0003800000 */
.L_x_171:
[----:B------:R-:W-:Y:S01]  /*4fc0*/  @!P4 IADD3 R2, P0, PT, R30, 0x580, RZ ;  /* 0x000005801e02c810 */ /* 0x000fe20007f1e0ff */
[----:B------:R-:W-:Y:S01]  /*4fd0*/  UMOV UR18, 0x0 ;  /* 0x0000000000127882 */ /* 0x000fe20000000000 */
[----:B------:R-:W-:Y:S01]  /*4fe0*/  UMOV UR19, 0x10000000 ;  /* 0x1000000000137882 */ /* 0x000fe20000000000 */
[----:B------:R-:W-:Y:S01]  /*4ff0*/  VOTEU.ALL UP1, P4 ;  /* 0x0000000000ff7886 */ /* 0x000fe20002020000 */
[----:B------:R-:W-:Y:S01]  /*5000*/  @!P4 R2UR UR9, R2 ;  /* 0x000000000209c2ca */ /* 0x000fe200000e0000 */
[----:B-1----:R-:W-:Y:S01]  /*5010*/  @!P4 IMAD.X R0, RZ, RZ, R31, P0 ;  /* 0x000000ffff00c224 */ /* 0x002fe200000e061f */
[----:B------:R-:W-:Y:S01]  /*5020*/  UMOV UR12, UR36 ;  /* 0x00000024000c7c82 */ /* 0x000fe20008000000 */
[----:B------:R-:W-:Y:S01]  /*5030*/  @P3 R2UR UR36, R26 ;  /* 0x000000001a2432ca */ /* 0x000fe200000e0000 */
[----:B------:R-:W-:Y:S01]  /*5040*/  @!UP1 ULEA UR15, UR14, UR6, 0xd ;  /* 0x000000060e0f9291 */ /* 0x000fe2000f8e68ff */
[----:B------:R-:W-:Y:S01]  /*5050*/  ISETP.NE.AND P0, PT, R28, 0x2, PT ;  /* 0x000000021c00780c */ /* 0x000fe20003f05270 */
[----:B------:R-:W-:Y:S01]  /*5060*/  @!UP1 UIADD3 UR10, UPT, UPT, UR10, 0x20, URZ ;  /* 0x000000200a0a9890 */ /* 0x000fe2000fffe0ff */
[----:B------:R-:W-:Y:S01]  /*5070*/  @!P4 R2UR UR8, R0 ;  /* 0x000000000008c2ca */ /* 0x000fe200000e0000 */
[----:B------:R-:W-:Y:S01]  /*5080*/  IMAD.IADD R15, R10, 0x1, R90 ;  /* 0x000000010a0f7824 */ /* 0x000fe200078e025a */
[----:B------:R-:W-:Y:S01]  /*5090*/  SEL R0, RZ, 0x1, P0 ;  /* 0x00000001ff007807 */ /* 0x000fe20000000000 */
[----:B------:R-:W-:Y:S01]  /*50a0*/  IMAD.IADD R14, R11, 0x1, R91 ;  /* 0x000000010b0e7824 */ /* 0x000fe200078e025b */
[----:B------:R-:W-:Y:S02]  /*50b0*/  SEL R28, R28, RZ, P0 ;  /* 0x000000ff1c1c7207 */ /* 0x000fe40000000000 */
[----:B------:R-:W-:Y:S01]  /*50c0*/  IMAD.U32 R8, RZ, RZ, UR9 ;  /* 0x00000009ff087e24 */ /* 0x000fe2000f8e00ff */
[----:B------:R-:W-:Y:S01]  /*50d0*/  UIADD3 UR9, UPT, UPT, UR13, 0x50, URZ ;  /* 0x000000500d097890 */ /* 0x000fe2000fffe0ff */
[----:B------:R-:W-:Y:S03]  /*50e0*/  LOP3.LUT R27, R27, R0, RZ, 0x3c, !PT ;  /* 0x000000001b1b7212 */ /* 0x000fe600078e3cff */
[----:B------:R-:W-:Y:S02]  /*50f0*/  @!P4 R2UR UR16, R8 ;  /* 0x000000000810c2ca */ /* 0x000fe400000e0000 */
[----:B------:R-:W-:Y:S01]  /*5100*/  IMAD.U32 R9, RZ, RZ, UR8 ;  /* 0x00000008ff097e24 */ /* 0x000fe2000f8e00ff */
[----:B------:R-:W-:Y:S01]  /*5110*/  @!UP1 UIADD3 UR8, UPT, UPT, UR15, 0x200, URZ ;  /* 0x000002000f089890 */ /* 0x000fe2000fffe0ff */
[----:B------:R-:W-:Y:S01]  /*5120*/  VOTEU.ALL UP1, P4 ;  /* 0x0000000000ff7886 */ /* 0x000fe20002020000 */
[----:B------:R-:W-:Y:S02]  /*5130*/  UPRMT UR15, UR37, 0x654, UR9 ;  /* 0x00000654250f7896 */ /* 0x000fe40008000009 */
[----:B------:R-:W-:Y:S11]  /*5140*/  @!P4 R2UR UR17, R9 ;  /* 0x000000000911c2ca */ /* 0x000ff600000e0000 */
[----:B------:R-:W-:Y:S02]  /*5150*/  @!UPT UIADD3 URZ, UPT, UPT, URZ, URZ, URZ ;  /* 0x000000fffffff290 */ /* 0x000fe4000fffe0ff */
[----:B------:R2:W-:Y:S01]  /*5160*/  @!UP1 UTMALDG.3D [UR8], [UR16], desc[UR18] ;  /* 0x00001208100095b4 */ /* 0x0005e20008011000 */
[----:B------:R2:W-:Y:S01]  /*5170*/  @!P4 SYNCS.ARRIVE.TRANS64.RED.A0TR RZ, [UR13+0x50], R25 ;  /* 0x00005019ffffc9a7 */ /* 0x0005e2000830040d */
[----:B------:R-:W-:Y:S04]  /*5180*/  UIADD3 UR13, UPT, UPT, UR14, 0x1, URZ ;  /* 0x000000010e0d7890 */ /* 0x000fe8000fffe0ff */
[----:B------:R-:W-:Y:S04]  /*5190*/  UISETP.NE.AND UP1, UPT, UR13, 0x3, UPT ;  /* 0x000000030d00788c */ /* 0x000fe8000bf25270 */
[----:B------:R-:W-:Y:S02]  /*51a0*/  USEL UR14, URZ, 0x1, UP1 ;  /* 0x00000001ff0e7887 */ /* 0x000fe40008800000 */
[----:B------:R-:W-:Y:S02]  /*51b0*/  USEL UR13, UR13, URZ, UP1 ;  /* 0x000000ff0d0d7287 */ /* 0x000fe40008800000 */
[----:B------:R-:W-:Y:S02]  /*51c0*/  UPLOP3.LUT UP1, UPT, UPT, UPT, UPT, 0x80, 0x8 ;  /* 0x000000000008789c */ /* 0x000fe40003f2f070 */
[----:B------:R-:W-:Y:S01]  /*51d0*/  LOP3.LUT R29, R29, UR14, RZ, 0x3c, !PT ;  /* 0x0000000e1d1d7c12 */ /* 0x000fe2000f8e3cff */
[----:B------:R-:W-:Y:S01]  /*51e0*/  SYNCS.ARRIVE.TRANS64.RED.A1T0 RZ, [UR15], RZ ;  /* 0x000000ffffff79a7 */ /* 0x000fe2000810040f */
[----:B------:R-:W-:Y:S07]  /*51f0*/  @P3 BRA `(.L_x_95) ;  /* 0xfffffff4001c3947 */ /* 0x000fee000383ffff */
[----:B------:R-:W-:Y:S01]  /*5200*/  UIADD3 UR6, UPT, UPT, UR6, 0x68, URZ ;  /* 0x0000006806067890 */ /* 0x000fe2000fffe0ff */
[----:B------:R-:W-:-:S03]  /*5210*/  SHF.L.U32 R2, R29, 0x1f, RZ ;  /* 0x0000001f1d027819 */ /* 0x000fc600000006ff */
[----:B------:R-:W-:-:S09]  /*5220*/  ULEA UR4, UR13, UR6, 0x3 ;  /* 0x000000060d047291 */ /* 0x000fd2000f8e18ff */
[----:B------:R-:W1:Y:S02]  /*5230*/  SYNCS.PHASECHK.TRANS64.TRYWAIT P0, [UR4], R2 ;  /* 0x00000002ff0075a7 */ /* 0x000e640008001104 */
[----:B-1----:R-:W-:Y:S05]  /*5240*/  @!P0 BRA `(.L_x_96) ;  /* 0x0000003400c88947 */ /* 0x002fea0003800000 */
.L_x_173:
        /* <DEDUP_REMOVED lines=9> */
.L_x_175:
[----:B------:R-:W-:-:S04]  /*52e0*/  UIADD3 UR5, UPT, UPT, UR5, 0x1, URZ ;  /* 0x0000000105057890 */ /* 0x000fc8000fffe0ff */
[----:B------:R-:W-:-:S04]  /*52f0*/  UISETP.NE.AND UP0, UPT, UR5, 0x3, UPT ;  /* 0x000000030500788c */ /* 0x000fc8000bf05270 */
[----:B------:R-:W-:Y:S02]  /*5300*/  USEL UR4, URZ, 0x1, UP0 ;  /* 0x00000001ff047887 */ /* 0x000fe40008000000 */
[----:B------:R-:W-:-:S04]  /*5310*/  USEL UR5, UR5, URZ, UP0 ;  /* 0x000000ff05057287 */ /* 0x000fc80008000000 */
[----:B------:R-:W-:Y:S01]  /*5320*/  ULEA UR5, UR5, UR6, 0x3 ;  /* 0x0000000605057291 */ /* 0x000fe2000f8e18ff */
[----:B-1----:R-:W-:-:S04]  /*5330*/  LOP3.LUT R2, R29, UR4, RZ, 0x3c, !PT ;  /* 0x000000041d027c12 */ /* 0x002fc8000f8e3cff */
[----:B------:R-:W-:Y:S01]  /*5340*/  SHF.L.U32 R2, R2, 0x1f, RZ ;  /* 0x0000001f02027819 */ /* 0x000fe200000006ff */
[----:B------:R-:W-:-:S07]  /*5350*/  IMAD.U32 R0, RZ, RZ, UR5 ;  /* 0x00000005ff007e24 */ /* 0x000fce000f8e00ff */
.L_x_98:
[----:B-1----:R1:W4:Y:S02]  /*5360*/  SYNCS.PHASECHK.TRANS64.TRYWAIT P0, [R0+URZ], R2 ;  /* 0x00000002000075a7 */ /* 0x00232400080011ff */
[----:B----4-:R-:W-:Y:S05]  /*5370*/  @!P0 NANOSLEEP.SYNCS 0x989680 ;  /* 0x009896800000895d */ /* 0x010fea0003900000 */
[----:B------:R-:W4:Y:S02]  /*5380*/  @!P0 SYNCS.PHASECHK.TRANS64 P0, [R0+URZ], R2 ;  /* 0x00000002000085a7 */ /* 0x000f2400080010ff */
[----:B--2-4-:R-:W-:Y:S05]  /*5390*/  @P0 EXIT ;  /* 0x000000000000094d */ /* 0x014fea0003800000 */
[----:B------:R-:W-:Y:S05]  /*53a0*/  BRA `(.L_x_98) ;  /* 0xfffffffc00ec7947 */ /* 0x000fea000383ffff */
.L_x_86:
[----:B------:R-:W-:-:S06]  /*53b0*/  UISETP.GE.AND UP1, UPT, UR10, 0x4, UPT ;  /* 0x000000040a00788c */ /* 0x000fcc000bf26270 */
[----:B------:R-:W-:-:S13]  /*53c0*/  PLOP3.LUT P0, PT, PT, PT, UP1, 0x80, 0x8 ;  /* 0x000000000008781c */ /* 0x000fda0003f0f018 */
[----:B------:R-:W-:Y:S05]  /*53d0*/  @!P0 EXIT ;  /* 0x000000000000894d */ /* 0x000fea0003800000 */
[----:B------:R-:W-:Y:S01]  /*53e0*/  BAR.SYNC.DEFER_BLOCKING 0x6, 0xa0 ;  /* 0x0182800000007b1d */ /* 0x000fe20000010000 */
[C---:B------:R-:W-:Y:S01]  /*53f0*/  IMAD.SHL.U32 R2, R97.reuse, 0x20, RZ ;  /* 0x0000002061027824 */ /* 0x040fe200078e00ff */
[C---:B------:R-:W-:Y:S01]  /*5400*/  LOP3.LUT R98, R97.reuse, 0x2, RZ, 0xc0, !PT ;  /* 0x0000000261627812 */ /* 0x040fe200078ec0ff */
[C---:B------:R-:W-:Y:S01]  /*5410*/  IMAD.SHL.U32 R103, R97.reuse, 0x4, RZ ;  /* 0x0000000461677824 */ /* 0x040fe200078e00ff */
[C---:B------:R-:W-:Y:S01]  /*5420*/  LOP3.LUT R104, R97.reuse, 0x60, RZ, 0xc0, !PT ;  /* 0x0000006061687812 */ /* 0x040fe200078ec0ff */
[C---:B------:R-:W-:Y:S01]  /*5430*/  IMAD.U32 R46, R97.reuse, 0x10000, RZ ;  /* 0x00010000612e7824 */ /* 0x040fe200078e00ff */
[----:B------:R-:W-:Y:S02]  /*5440*/  UMOV UR48, 0x400 ;  /* 0x0000040000307882 */ /* 0x000fe40000000000 */
[----:B------:R-:W1:Y:S01]  /*5450*/  LDC R95, c[0x0][0x370] ;  /* 0x0000dc00ff5f7b82 */ /* 0x000e620000000800 */
[----:B------:R-:W-:Y:S01]  /*5460*/  ULEA UR48, UR37, UR48, 0x18 ;  /* 0x0000003025307291 */ /* 0x000fe2000f8ec0ff */
[----:B------:R-:W-:Y:S01]  /*5470*/  LOP3.LUT R3, R2, 0xc0, RZ, 0xc0, !PT ;  /* 0x000000c002037812 */ /* 0x000fe200078ec0ff */
[----:B------:R-:W-:Y:S01]  /*5480*/  IMAD.MOV.U32 R45, RZ, RZ, RZ ;  /* 0x000000ffff2d7224 */ /* 0x000fe200078e00ff */
[----:B------:R-:W-:Y:S01]  /*5490*/  LOP3.LUT R97, R97, 0x4, RZ, 0xc0, !PT ;  /* 0x0000000461617812 */ /* 0x000fe200078ec0ff */
[----:B------:R-:W-:Y:S01]  /*54a0*/  UIADD3 UR52, UPT, UPT, UR48, 0x200, URZ ;  /* 0x0000020030347890 */ /* 0x000fe2000fffe0ff */
[----:B------:R-:W-:-:S02]  /*54b0*/  LOP3.LUT R103, R3, 0x18, R103, 0xf8, !PT ;  /* 0x0000001803677812 */ /* 0x000fc400078ef867 */
[----:B------:R-:W-:Y:S01]  /*54c0*/  CS2R R100, SRZ ;  /* 0x0000000000647805 */ /* 0x000fe2000001ff00 */
[----:B------:R-:W2:Y:S01]  /*54d0*/  LDC R42, c[0x0][0xb0c] ;  /* 0x0002c300ff2a7b82 */ /* 0x000ea20000000800 */
[----:B------:R-:W-:Y:S01]  /*54e0*/  LOP3.LUT R46, R46, 0x600000, RZ, 0xc0, !PT ;  /* 0x006000002e2e7812 */ /* 0x000fe200078ec0ff */
[----:B------:R-:W-:Y:S01]  /*54f0*/  IMAD.MOV.U32 R108, RZ, RZ, RZ ;  /* 0x000000ffff6c7224 */ /* 0x000fe200078e00ff */
[----:B------:R-:W-:Y:S01]  /*5500*/  IADD3 R102, PT, PT, -R97, 0x2, RZ ;  /* 0x0000000261667810 */ /* 0x000fe20007ffe1ff */
[----:B------:R-:W-:Y:S01]  /*5510*/  IMAD.MOV R98, RZ, RZ, -R98 ;  /* 0x000000ffff627224 */ /* 0x000fe200078e0a62 */
[----:B------:R-:W-:Y:S01]  /*5520*/  LOP3.LUT R103, R103, 0xf20, R2, 0xf8, !PT ;  /* 0x00000f2067677812 */ /* 0x000fe200078ef802 */
[----:B------:R-:W-:Y:S01]  /*5530*/  IMAD.MOV R97, RZ, RZ, -R97 ;  /* 0x000000ffff617224 */ /* 0x000fe200078e0a61 */
[----:B------:R-:W3:Y:S01]  /*5540*/  LDCU.64 UR54, c[0x0][0x348] ;  /* 0x00006900ff3677ac */ /* 0x000ee20008000a00 */
[----:B------:R-:W4:Y:S01]  /*5550*/  LDC R93, c[0x0][0xb20] ;  /* 0x0002c800ff5d7b82 */ /* 0x000f220000000800 */
[----:B------:R-:W3:Y:S01]  /*5560*/  LDS R0, [UR48+0x140] ;  /* 0x00014030ff007984 */ /* 0x000ee20008000800 */
[----:B------:R-:W-:Y:S01]  /*5570*/  IMAD.SHL.U32 R102, R102, 0x10, RZ ;  /* 0x0000001066667824 */ /* 0x000fe200078e00ff */
[----:B------:R-:W-:Y:S01]  /*5580*/  LEA R103, R103, UR52, 0x1 ;  /* 0x0000003467677c11 */ /* 0x000fe2000f8e08ff */
[----:B------:R-:W-:Y:S01]  /*5590*/  UMOV UR51, 0x1 ;  /* 0x0000000100337882 */ /* 0x000fe20000000000 */
[----:B------:R-:W-:Y:S01]  /*55a0*/  UMOV UR56, URZ ;  /* 0x000000ff00387c82 */ /* 0x000fe20008000000 */
[----:B------:R-:W1:Y:S02]  /*55b0*/  LDCU.64 UR38, c[0x0][0x888] ;  /* 0x00011100ff2677ac */ /* 0x000e640008000a00 */
[----:B------:R-:W1:Y:S01]  /*55c0*/  LDC R41, c[0x0][0xb30] ;  /* 0x0002cc00ff297b82 */ /* 0x000e620000000800 */
[----:B------:R-:W1:Y:S01]  /*55d0*/  LDCU.64 UR44, c[0x0][0x890] ;  /* 0x00011200ff2c77ac */ /* 0x000e620008000a00 */
[----:B------:R-:W-:Y:S01]  /*55e0*/  UMOV UR50, URZ ;  /* 0x000000ff00327c82 */ /* 0x000fe20008000000 */
[----:B------:R-:W-:-:S05]  /*55f0*/  UMOV UR49, URZ ;  /* 0x000000ff00317c82 */ /* 0x000fca0008000000 */
[----:B------:R-:W1:Y:S08]  /*5600*/  LDC.64 R88, c[0x0][0xb10] ;  /* 0x0002c400ff587b82 */ /* 0x000e700000000a00 */
[----:B------:R-:W1:Y:S08]  /*5610*/  LDC.64 R38, c[0x0][0xb18] ;  /* 0x0002c600ff267b82 */ /* 0x000e700000000a00 */
[----:B------:R-:W1:Y:S08]  /*5620*/  LDC.64 R36, c[0x0][0xb28] ;  /* 0x0002ca00ff247b82 */ /* 0x000e700000000a00 */
[----:B------:R-:W1:Y:S01]  /*5630*/  LDC.64 R86, c[0x0][0x8b0] ;  /* 0x00022c00ff567b82 */ /* 0x000e620000000a00 */
[----:B---3--:R-:W-:-:S07]  /*5640*/  IMAD.IADD R46, R0, 0x1, R46 ;  /* 0x00000001002e7824 */ /* 0x008fce00078e022e */
[----:B------:R-:W3:Y:S08]  /*5650*/  LDC.64 R84, c[0x0][0x8a8] ;  /* 0x00022a00ff547b82 */ /* 0x000ef00000000a00 */
[----:B--2-4-:R-:W1:Y:S02]  /*5660*/  LDC R94, c[0x0][0x374] ;  /* 0x0000dd00ff5e7b82 */ /* 0x014e640000000800 */
.L_x_129:
[----:B------:R-:W-:Y:S02]  /*5670*/  LEA R0, R108, UR48, 0x3 ;  /* 0x000000306c007c11 */ /* 0x000fe4000f8e18ff */
[----:B------:R-:W-:Y:S02]  /*5680*/  SHF.L.U32 R2, R100, 0x1f, RZ ;  /* 0x0000001f64027819 */ /* 0x000fe400000006ff */
[----:B------:R-:W-:Y:S02]  /*5690*/  LEA R16, R108, UR48, 0x4 ;  /* 0x000000306c107c11 */ /* 0x000fe4000f8e20ff */
[----:B------:R-:W2:Y:S02]  /*56a0*/  SYNCS.PHASECHK.TRANS64.TRYWAIT P0, [R0+URZ+0x90], R2 ;  /* 0x00009002000075a7 */ /* 0x000ea400080011ff */
[----:B--2---:R-:W-:Y:S05]  /*56b0*/  @!P0 BRA `(.L_x_99) ;  /* 0x0000003000dc8947 */ /* 0x004fea0003800000 */
.L_x_176:
[----:B------:R-:W4:Y:S01]  /*56c0*/  LDC.64 R10, c[0x0][0xb10] ;  /* 0x0002c400ff0a7b82 */ /* 0x000f220000000a00 */
[----:B------:R-:W3:Y:S01]  /*56d0*/  LDS.128 R16, [R16+0x120] ;  /* 0x0001200010107984 */ /* 0x000ee20000000c00 */
[----:B-1----:R-:W-:Y:S01]  /*56e0*/  ISETP.NE.AND P1, PT, R41, 0x1, PT ;  /* 0x000000012900780c */ /* 0x002fe20003f25270 */
[----:B--2---:R-:W-:Y:S01]  /*56f0*/  VIADD R0, R0, 0xa0 ;  /* 0x000000a000007836 */ /* 0x004fe20000000000 */
[----:B------:R-:W-:Y:S04]  /*5700*/  ISETP.GE.AND P0, PT, R40, 0x1, PT ;  /* 0x000000012800780c */ /* 0x000fe80003f06270 */
[----:B------:R-:W1:Y:S01]  /*5710*/  LDC.64 R8, c[0x0][0xb18] ;  /* 0x0002c600ff087b82 */ /* 0x000e620000000a00 */
[----:B------:R-:W-:Y:S01]  /*5720*/  PRMT R0, RZ, 0x654, R0 ;  /* 0x00000654ff007816 */ /* 0x000fe20000000000 */
[----:B------:R-:W-:Y:S01]  /*5730*/  @!PT LDS RZ, [RZ] ;  /* 0x00000000fffff984 */ /* 0x000fe20000000800 */
[----:B------:R-:W-:Y:S01]  /*5740*/  @!PT LDS RZ, [RZ] ;  /* 0x00000000fffff984 */ /* 0x000fe20000000800 */
[----:B------:R-:W-:Y:S01]  /*5750*/  @!PT LDS RZ, [RZ] ;  /* 0x00000000fffff984 */ /* 0x000fe20000000800 */
[----:B------:R-:W-:Y:S01]  /*5760*/  @!PT LDS RZ, [RZ] ;  /* 0x00000000fffff984 */ /* 0x000fe20000000800 */
[----:B------:R2:W-:Y:S06]  /*5770*/  MEMBAR.ALL.CTA ;  /* 0x0000000000007992 */ /* 0x0005ec0000008000 */
[----:B--2---:R-:W2:Y:S01]  /*5780*/  FENCE.VIEW.ASYNC.S ;  /* 0x00000000000073c6 */ /* 0x004ea20000000000 */
[----:B------:R-:W1:Y:S08]  /*5790*/  @!P1 LDC R12, c[0x0][0xb20] ;  /* 0x0002c800ff0c9b82 */ /* 0x000e700000000800 */
[----:B------:R-:W1:Y:S01]  /*57a0*/  @!P1 LDC R7, c[0x0][0xb0c] ;  /* 0x0002c300ff079b82 */ /* 0x000e620000000800 */
[----:B--2---:R2:W-:Y:S01]  /*57b0*/  SYNCS.ARRIVE.TRANS64.RED.A1T0 RZ, [R0+URZ], RZ ;  /* 0x000000ff00ff79a7 */ /* 0x0045e200081004ff */
[----:B---3--:R-:W-:Y:S04]  /*57c0*/  LOP3.LUT P4, RZ, R18, 0x1, RZ, 0xc0, !PT ;  /* 0x0000000112ff7812 */ /* 0x008fe8000788c0ff */
[----:B------:R-:W-:Y:S09]  /*57d0*/  P2R R105, PR, RZ, 0x10 ;  /* 0x00000010ff697803 */ /* 0x000ff20000000000 */
[----:B------:R-:W-:Y:S02]  /*57e0*/  @P4 MOV R44, R16 ;  /* 0x00000010002c4202 */ /* 0x000fe40000000f00 */
[----:B------:R-:W-:Y:S01]  /*57f0*/  @P4 LOP3.LUT R43, R17, 0xffff, RZ, 0xc0, !PT ;  /* 0x0000ffff112b4812 */ /* 0x000fe200078ec0ff */
[----:B--2-4-:R-:W-:Y:S06]  /*5800*/  @!P0 BRA `(.L_x_100) ;  /* 0x0000000000a48947 */ /* 0x014fec0003800000 */
[----:B------:R-:W-:Y:S01]  /*5810*/  IMAD.HI.U32 R0, R94, R39, RZ ;  /* 0x000000275e007227 */ /* 0x000fe200078e00ff */
[----:B------:R-:W-:Y:S02]  /*5820*/  ISETP.NE.AND P0, PT, R38, 0x1, PT ;  /* 0x000000012600780c */ /* 0x000fe40003f05270 */
[----:B------:R-:W-:Y:S01]  /*5830*/  ISETP.NE.AND P2, PT, R40, 0x1, PT ;  /* 0x000000012800780c */ /* 0x000fe20003f45270 */
[----:B------:R-:W-:Y:S01]  /*5840*/  IMAD.HI.U32 R4, R95, R88, RZ ;  /* 0x000000585f047227 */ /* 0x000fe200078e00ff */
[----:B------:R-:W-:Y:S02]  /*5850*/  SHF.R.U32.HI R0, RZ, R93, R0 ;  /* 0x0000005dff007219 */ /* 0x000fe40000011600 */
[----:B------:R-:W-:Y:S01]  /*5860*/  ISETP.NE.AND P3, PT, R42, 0x1, PT ;  /* 0x000000012a00780c */ /* 0x000fe20003f65270 */
[----:B------:R-:W-:Y:S01]  /*5870*/  IMAD.HI.U32 R6, R43, R39, RZ ;  /* 0x000000272b067227 */ /* 0x000fe200078e00ff */
[-C--:B------:R-:W-:Y:S02]  /*5880*/  SHF.R.U32.HI R4, RZ, R89.reuse, R4 ;  /* 0x00000059ff047219 */ /* 0x080fe40000011604 */
[----:B------:R-:W-:Y:S01]  /*5890*/  SEL R0, R94, R0, !P0 ;  /* 0x000000005e007207 */ /* 0x000fe20004000000 */
[----:B------:R-:W-:Y:S01]  /*58a0*/  IMAD.HI.U32 R5, R44, R88, RZ ;  /* 0x000000582c057227 */ /* 0x000fe200078e00ff */
[----:B------:R-:W-:Y:S03]  /*58b0*/  SEL R4, R95, R4, !P3 ;  /* 0x000000045f047207 */ /* 0x000fe60005800000 */
[-C--:B------:R-:W-:Y:S01]  /*58c0*/  IMAD.HI.U32 R3, R0, R36.reuse, RZ ;  /* 0x0000002400037227 */ /* 0x080fe200078e00ff */
[----:B------:R-:W-:Y:S03]  /*58d0*/  SHF.R.U32.HI R5, RZ, R89, R5 ;  /* 0x00000059ff057219 */ /* 0x000fe60000011605 */
[----:B------:R-:W-:Y:S01]  /*58e0*/  IMAD.HI.U32 R2, R4, R36, RZ ;  /* 0x0000002404027227 */ /* 0x000fe200078e00ff */
[----:B------:R-:W-:Y:S02]  /*58f0*/  @P2 SHF.R.U32.HI R0, RZ, R37, R3 ;  /* 0x00000025ff002219 */ /* 0x000fe40000011603 */
[----:B------:R-:W-:Y:S02]  /*5900*/  SHF.R.U32.HI R3, RZ, R93, R6 ;  /* 0x0000005dff037219 */ /* 0x000fe40000011606 */
[----:B------:R-:W-:Y:S01]  /*5910*/  @P2 SHF.R.U32.HI R4, RZ, R37, R2 ;  /* 0x00000025ff042219 */ /* 0x000fe20000011602 */
[----:B------:R-:W-:Y:S01]  /*5920*/  IMAD R0, R40, R0, RZ ;  /* 0x0000000028007224 */ /* 0x000fe200078e02ff */
[----:B------:R-:W-:Y:S02]  /*5930*/  SEL R3, R43, R3, !P0 ;  /* 0x000000032b037207 */ /* 0x000fe40004000000 */
[----:B------:R-:W-:Y:S01]  /*5940*/  SEL R2, R44, R5, !P3 ;  /* 0x000000052c027207 */ /* 0x000fe20005800000 */
[----:B------:R-:W-:Y:S01]  /*5950*/  IMAD R5, R40, R4, RZ ;  /* 0x0000000428057224 */ /* 0x000fe200078e02ff */
[C---:B------:R-:W-:Y:S01]  /*5960*/  ISETP.GE.AND P0, PT, R3.reuse, R0, PT ;  /* 0x000000000300720c */ /* 0x040fe20003f06270 */
[C---:B------:R-:W-:Y:S03]  /*5970*/  IMAD.HI.U32 R0, R3.reuse, R36, RZ ;  /* 0x0000002403007227 */ /* 0x040fe600078e00ff */
[C---:B------:R-:W-:Y:S02]  /*5980*/  ISETP.GE.OR P0, PT, R2.reuse, R5, P0 ;  /* 0x000000050200720c */ /* 0x040fe40000706670 */
[----:B------:R-:W-:Y:S04]  /*5990*/  SHF.R.U32.HI R0, RZ, R37, R0 ;  /* 0x00000025ff007219 */ /* 0x000fe80000011600 */
[C---:B------:R-:W-:Y:S05]  /*59a0*/  SEL R6, R3.reuse, R0, !P2 ;  /* 0x0000000003067207 */ /* 0x040fea0005000000 */
        /* <DEDUP_REMOVED lines=14> */
[----:B------:R-:W-:Y:S07]  /*5a90*/  IMAD R43, R3, R38, R43 ;  /* 0x00000026032b7224 */ /* 0x000fee00078e022b */
.L_x_100:
[----:B-1----:R-:W-:Y:S01]  /*5aa0*/  @!P1 ISETP.NE.AND P0, PT, R8, 0x1, PT ;  /* 0x000000010800980c */ /* 0x002fe20003f05270 */
[----:B------:R-:W-:Y:S01]  /*5ab0*/  @!P1 IMAD.HI.U32 R0, R44, R10, RZ ;  /* 0x0000000a2c009227 */ /* 0x000fe200078e00ff */
[----:B------:R-:W-:Y:S01]  /*5ac0*/  @!P1 ISETP.NE.AND P2, PT, R7, 0x1, PT ;  /* 0x000000010700980c */ /* 0x000fe20003f45270 */
[----:B------:R-:W-:Y:S01]  /*5ad0*/  ULOP3.LUT UP0, URZ, UR52, 0x1b0, URZ, 0xc0, !UPT ;  /* 0x000001b034ff7892 */ /* 0x000fe2000f80c0ff */
[----:B------:R-:W-:Y:S01]  /*5ae0*/  R2UR UR42, R14 ;  /* 0x000000000e2a72ca */ /* 0x000fe200000e0000 */
[----:B------:R-:W-:Y:S01]  /*5af0*/  @!P1 IMAD.HI.U32 R2, R43, R9, RZ ;  /* 0x000000092b029227 */ /* 0x000fe200078e00ff */
[----:B------:R-:W-:Y:S02]  /*5b00*/  @!P1 SHF.R.U32.HI R0, RZ, R11, R0 ;  /* 0x0000000bff009219 */ /* 0x000fe40000011600 */
[----:B------:R-:W-:Y:S01]  /*5b10*/  R2UR UR41, R15 ;  /* 0x000000000f2972ca */ /* 0x000fe200000e0000 */
[----:B------:R-:W-:Y:S01]  /*5b20*/  VIADD R108, R108, 0x1 ;  /* 0x000000016c6c7836 */ /* 0x000fe20000000000 */
[----:B------:R-:W-:Y:S02]  /*5b30*/  @!P1 SHF.R.U32.HI R2, RZ, R12, R2 ;  /* 0x0000000cff029219 */ /* 0x000fe40000011602 */
[----:B------:R-:W-:Y:S02]  /*5b40*/  @!P1 SEL R3, R44, R0, !P2 ;  /* 0x000000002c039207 */ /* 0x000fe40005000000 */
[----:B------:R-:W-:Y:S02]  /*5b50*/  @!P1 SEL R2, R43, R2, !P0 ;  /* 0x000000022b029207 */ /* 0x000fe40004000000 */
[----:B------:R-:W-:Y:S01]  /*5b60*/  @P4 SHF.R.U32.HI R99, RZ, 0x10, R17 ;  /* 0x00000010ff634819 */ /* 0x000fe20000011611 */
[----:B------:R-:W-:Y:S02]  /*5b70*/  USHF.L.U32 UR42, UR42, 0x7, URZ ;  /* 0x000000072a2a7899 */ /* 0x000fe400080006ff */
[----:B------:R-:W-:Y:S02]  /*5b80*/  @!P1 IMAD.IADD R0, R2, 0x1, -R3 ;  /* 0x0000000102009824 */ /* 0x000fe400078e0a03 */
[----:B------:R-:W-:Y:S01]  /*5b90*/  @!P1 IMAD.IADD R2, R3, 0x1, -R2 ;  /* 0x0000000103029824 */ /* 0x000fe200078e0a02 */
[----:B------:R-:W-:Y:S01]  /*5ba0*/  USHF.L.U32 UR41, UR41, 0x6, URZ ;  /* 0x0000000629297899 */ /* 0x000fe200080006ff */
[----:B------:R-:W-:Y:S02]  /*5bb0*/  @!P1 IMAD R44, R0, R7, R44 ;  /* 0x00000007002c9224 */ /* 0x000fe400078e022c */
[----:B------:R-:W-:Y:S01]  /*5bc0*/  @!P1 IMAD R43, R2, R8, R43 ;  /* 0x00000008022b9224 */ /* 0x000fe200078e022b */
[----:B------:R-:W-:Y:S08]  /*5bd0*/  BRA.U !UP0, `(.L_x_101) ;  /* 0x00000001087c7547 */ /* 0x000ff0000b800000 */
[----:B------:R-:W1:Y:S01]  /*5be0*/  LDCU.64 UR8, c[0x4][0x80] ;  /* 0x01001000ff0877ac */ /* 0x000e620008000a00 */
[----:B------:R-:W-:Y:S01]  /*5bf0*/  MOV R2, 0x0 ;  /* 0x0000000000027802 */ /* 0x000fe20000000f00 */
[----:B------:R-:W-:Y:S02]  /*5c00*/  HFMA2 R12, -RZ, RZ, 0, 5.9604644775390625e-08 ;  /* 0x00000001ff0c7431 */ /* 0x000fe400000001ff */
[----:B------:R-:W-:Y:S01]  /*5c10*/  IMAD.MOV.U32 R8, RZ, RZ, 0x70 ;  /* 0x00000070ff087424 */ /* 0x000fe200078e00ff */
[----:B------:R2:W3:Y:S01]  /*5c20*/  LDC.64 R14, c[0x4][R2] ;  /* 0x01000000020e7b82 */ /* 0x0004e20000000a00 */
[----:B------:R-:W4:Y:S01]  /*5c30*/  LDCU.64 UR6, c[0x4][0x88] ;  /* 0x01001100ff0677ac */ /* 0x000f220008000a00 */
[----:B------:R-:W-:Y:S01]  /*5c40*/  IMAD.MOV.U32 R13, RZ, RZ, RZ ;  /* 0x000000ffff0d7224 */ /* 0x000fe200078e00ff */
[----:B------:R-:W2:Y:S01]  /*5c50*/  LDCU.64 UR4, c[0x4][0x8] ;  /* 0x01000100ff0477ac */ /* 0x000ea20008000a00 */
[----:B-1----:R-:W-:Y:S01]  /*5c60*/  MOV R5, UR9 ;  /* 0x0000000900057c02 */ /* 0x002fe20008000f00 */
[----:B------:R-:W-:Y:S01]  /*5c70*/  IMAD.U32 R4, RZ, RZ, UR8 ;  /* 0x00000008ff047e24 */ /* 0x000fe2000f8e00ff */
[----:B----4-:R-:W-:Y:S01]  /*5c80*/  MOV R7, UR7 ;  /* 0x0000000700077c02 */ /* 0x010fe20008000f00 */
[----:B------:R-:W-:Y:S01]  /*5c90*/  IMAD.U32 R6, RZ, RZ, UR6 ;  /* 0x00000006ff067e24 */ /* 0x000fe2000f8e00ff */
[----:B--2---:R-:W-:Y:S01]  /*5ca0*/  MOV R11, UR5 ;  /* 0x00000005000b7c02 */ /* 0x004fe20008000f00 */
[----:B------:R-:W-:Y:S02]  /*5cb0*/  IMAD.U32 R10, RZ, RZ, UR4 ;  /* 0x00000004ff0a7e24 */ /* 0x000fe4000f8e00ff */
[----:B------:R-:W-:Y:S07]  /*5cc0*/  LEPC R20, `(.L_x_102) ;  /* 0x000000001014794e */ /* 0x000fee0000000000 */
[----:B---3-5:R-:W-:Y:S05]  /*5cd0*/  CALL.ABS.NOINC R14 ;  /* 0x000000000e007343 */ /* 0x028fea0003c00000 */
.L_x_102:
[----:B------:R-:W1:Y:S01]  /*5ce0*/  LDCU.64 UR8, c[0x4][0x80] ;  /* 0x01001000ff0877ac */ /* 0x000e620008000a00 */
[----:B------:R-:W2:Y:S01]  /*5cf0*/  LDC.64 R2, c[0x4][R2] ;  /* 0x0100000002027b82 */ /* 0x000ea20000000a00 */
[----:B------:R-:W-:Y:S02]  /*5d00*/  HFMA2 R12, -RZ, RZ, 0, 5.9604644775390625e-08 ;  /* 0x00000001ff0c7431 */ /* 0x000fe400000001ff */
[----:B------:R-:W-:Y:S02]  /*5d10*/  IMAD.MOV.U32 R8, RZ, RZ, 0x70 ;  /* 0x00000070ff087424 */ /* 0x000fe400078e00ff */
[----:B------:R-:W-:Y:S01]  /*5d20*/  IMAD.MOV.U32 R13, RZ, RZ, RZ ;  /* 0x000000ffff0d7224 */ /* 0x000fe200078e00ff */
[----:B------:R-:W3:Y:S01]  /*5d30*/  LDCU.64 UR6, c[0x4][0x88] ;  /* 0x01001100ff0677ac */ /* 0x000ee20008000a00 */
[----:B------:R-:W4:Y:S01]  /*5d40*/  LDCU.64 UR4, c[0x4][0x8] ;  /* 0x01000100ff0477ac */ /* 0x000f220008000a00 */
[----:B-1----:R-:W-:Y:S02]  /*5d50*/  MOV R4, UR8 ;  /* 0x0000000800047c02 */ /* 0x002fe40008000f00 */
[----:B------:R-:W-:Y:S02]  /*5d60*/  MOV R5, UR9 ;  /* 0x0000000900057c02 */ /* 0x000fe40008000f00 */
[----:B---3--:R-:W-:Y:S01]  /*5d70*/  MOV R7, UR7 ;  /* 0x0000000700077c02 */ /* 0x008fe20008000f00 */
[----:B------:R-:W-:Y:S01]  /*5d80*/  IMAD.U32 R6, RZ, RZ, UR6 ;  /* 0x00000006ff067e24 */ /* 0x000fe2000f8e00ff */
[----:B----4-:R-:W-:Y:S01]  /*5d90*/  MOV R11, UR5 ;  /* 0x00000005000b7c02 */ /* 0x010fe20008000f00 */
[----:B------:R-:W-:Y:S02]  /*5da0*/  IMAD.U32 R10, RZ, RZ, UR4 ;  /* 0x00000004ff0a7e24 */ /* 0x000fe4000f8e00ff */
[----:B------:R-:W-:Y:S07]  /*5db0*/  LEPC R20, `(.L_x_101) ;  /* 0x000000001014794e */ /* 0x000fee0000000000 */
[----:B--2---:R-:W-:Y:S05]  /*5dc0*/  CALL.ABS.NOINC R2 ;  /* 0x0000000002007343 */ /* 0x004fea0003c00000 */
.L_x_101:
[----:B------:R-:W-:Y:S01]  /*5dd0*/  ISETP.NE.U32.AND P4, PT, R86, RZ, PT ;  /* 0x000000ff5600720c */ /* 0x000fe20003f85070 */
[----:B------:R-:W-:Y:S01]  /*5de0*/  UISETP.NE.AND UP2, UPT, UR53, URZ, UPT ;  /* 0x000000ff3500728c */ /* 0x000fe2000bf45270 */
[----:B------:R-:W-:Y:S01]  /*5df0*/  ISETP.NE.U32.AND P2, PT, RZ, UR38, PT ;  /* 0x00000026ff007c0c */ /* 0x000fe2000bf45070 */
[----:B------:R-:W-:Y:S01]  /*5e00*/  UISETP.NE.U32.AND UP1, UPT, UR44, URZ, UPT ;  /* 0x000000ff2c00728c */ /* 0x000fe2000bf25070 */
[----:B------:R-:W-:Y:S01]  /*5e10*/  ISETP.NE.AND.EX P4, PT, R87, RZ, PT, P4 ;  /* 0x000000ff5700720c */ /* 0x000fe20003f85340 */
[----:B------:R-:W-:Y:S01]  /*5e20*/  UPLOP3.LUT UP0, UPT, UPT, UPT, UPT, 0x40, 0x4 ;  /* 0x000000000004789c */ /* 0x000fe20003f0e870 */
[----:B------:R-:W-:Y:S01]  /*5e30*/  ISETP.NE.AND.EX P2, PT, RZ, UR39, PT, P2 ;  /* 0x00000027ff007c0c */ /* 0x000fe2000bf45320 */
[----:B------:R-:W-:Y:S01]  /*5e40*/  UISETP.NE.AND.EX UP1, UPT, UR45, URZ, UPT, UP1 ;  /* 0x000000ff2d00728c */ /* 0x000fe2000bf25310 */
[----:B------:R-:W-:Y:S04]  /*5e50*/  PLOP3.LUT P1, PT, PT, PT, UP2, 0x80, 0x8 ;  /* 0x000000000008781c */ /* 0x000fe80003f2f028 */
[----:B------:R-:W-:Y:S06]  /*5e60*/  @UP2 UPLOP3.LUT UP0, UPT, UPT, UPT, UP1, 0x80, 0x8 ;  /* 0x000000000008289c */ /* 0x000fec0003f0f010 */
[----:B------:R-:W-:Y:S01]  /*5e70*/  PLOP3.LUT P0, PT, PT, PT, UP0, 0x80, 0x8 ;  /* 0x000000000008781c */ /* 0x000fe20003f0f008 */
[----:B------:R-:W-:Y:S01]  /*5e80*/  @!UPT UIADD3 URZ, UPT, UPT, URZ, URZ, URZ ;  /* 0x000000fffffff290 */ /* 0x000fe2000fffe0ff */
[----:B------:R-:W-:Y:S11]  /*5e90*/  BRA.U !UP1, `(.L_x_103) ;  /* 0x0000000109387547 */ /* 0x000ff6000b800000 */
[----:B------:R-:W-:Y:S01]  /*5ea0*/  UISETP.NE.U32.AND UP0, UPT, UR38, URZ, UPT ;  /* 0x000000ff2600728c */ /* 0x000fe2000bf05070 */
[----:B------:R-:W-:Y:S02]  /*5eb0*/  HFMA2 R0, -RZ, RZ, 0, 5.9604644775390625e-08 ;  /* 0x00000001ff007431 */ /* 0x000fe400000001ff */
[----:B------:R-:W-:Y:S01]  /*5ec0*/  IMAD.MOV.U32 R92, RZ, RZ, 0x1 ;  /* 0x00000001ff5c7424 */ /* 0x000fe200078e00ff */
[----:B------:R-:W-:Y:S06]  /*5ed0*/  UISETP.NE.AND.EX UP0, UPT, UR39, URZ, UPT, UP0 ;  /* 0x000000ff2700728c */ /* 0x000fec000bf05300 */
[----:B------:R-:W-:Y:S05]  /*5ee0*/  PLOP3.LUT P3, PT, PT, PT, UP0, 0x80, 0x8 ;  /* 0x000000000008781c */ /* 0x000fea0003f6f008 */
[----:B------:R-:W1:Y:S01]  /*5ef0*/  @UP0 LDCU.64 UR6, c[0x0][0x888] ;  /* 0x00011100ff0607ac */ /* 0x000e620008000a00 */
[----:B------:R-:W-:Y:S07]  /*5f00*/  @UP0 UIMAD UR4, UR36, UR44, URZ ;  /* 0x0000002c240402a4 */ /* 0x000fee000f8e02ff */
[----:B------:R-:W-:Y:S01]  /*5f10*/  @!P3 PRMT R92, R0, 0x7610, R92 ;  /* 0x00007610005cb816 */ /* 0x000fe2000000005c */
[----:B-1----:R-:W-:Y:S03]  /*5f20*/  @UP0 UIMAD.WIDE UR6, UR4, 0x4, UR6 ;  /* 0x00000004040608a5 */ /* 0x002fe6000f8e0206 */
[----:B------:R-:W1:Y:S03]  /*5f30*/  @!UP0 LDCU UR4, c[0x0][0x880] ;  /* 0x00011000ff0487ac */ /* 0x000e660008000800 */
[----:B------:R-:W-:Y:S01]  /*5f40*/  IMAD.U32 R2, RZ, RZ, UR6 ;  /* 0x00000006ff027e24 */ /* 0x000fe2000f8e00ff */
[----:B------:R-:W-:Y:S05]  /*5f50*/  MOV R3, UR7 ;  /* 0x0000000700037c02 */ /* 0x000fea0008000f00 */
[----:B-----5:R2:W5:Y:S02]  /*5f60*/  @P3 LDG.E R49, desc[UR46][R2.64] ;  /* 0x0000002e02313981 */ /* 0x020564000c1e1900 */
[----:B-12---:R-:W-:Y:S02]  /*5f70*/  @!P3 IMAD.U32 R49, RZ, RZ, UR4 ;  /* 0x00000004ff31be24 */ /* 0x006fe4000f8e00ff */
.L_x_103:
[----:B------:R-:W-:Y:S05]  /*5f80*/  @!P4 BRA `(.L_x_104) ;  /* 0x000000000020c947 */ /* 0x000fea0003800000 */
[----:B------:R-:W-:Y:S04]  /*5f90*/  ISETP.NE.U32.AND P3, PT, R84, RZ, PT ;  /* 0x000000ff5400720c */ /* 0x000fe80003f65070 */
[----:B------:R-:W-:Y:S11]  /*5fa0*/  ISETP.NE.AND.EX P3, PT, R85, RZ, PT, P3 ;  /* 0x000000ff5500720c */ /* 0x000ff60003f65330 */
[----:B------:R-:W-:Y:S02]  /*5fb0*/  @!UPT UIADD3 URZ, UPT, UPT, URZ, URZ, URZ ;  /* 0x000000fffffff290 */ /* 0x000fe4000fffe0ff */
[----:B------:R-:W1:Y:S01]  /*5fc0*/  @P3 LDC.64 R2, c[0x0][0x8a8] ;  /* 0x00022a00ff023b82 */ /* 0x000e620000000a00 */
[----:B------:R-:W-:Y:S04]  /*5fd0*/  @P3 IMAD R0, R86, UR36, RZ ;  /* 0x0000002456003c24 */ /* 0x000fe8000f8e02ff */
[----:B-1----:R-:W-:Y:S05]  /*5fe0*/  @P3 IMAD.WIDE R2, R0, 0x4, R2 ;  /* 0x0000000400023825 */ /* 0x002fea00078e0202 */
[----:B-----5:R1:W5:Y:S02]  /*5ff0*/  @P3 LDG.E R47, desc[UR46][R2.64] ;  /* 0x0000002e022f3981 */ /* 0x020364000c1e1900 */
[----:B-1----:R-:W2:Y:S02]  /*6000*/  @!P3 LDC R47, c[0x0][0x8a0] ;  /* 0x00022800ff2fbb82 */ /* 0x002ea40000000800 */
.L_x_104:
[----:B-----5:R-:W-:Y:S01]  /*6010*/  FSETP.NEU.AND P3, PT, R49, RZ, PT ;  /* 0x000000ff3100720b */ /* 0x020fe20003f6d000 */
[----:B------:R-:W-:Y:S01]  /*6020*/  ULOP3.LUT UR4, UR51, 0x1, URZ, 0x3c, !UPT ;  /* 0x0000000133047892 */ /* 0x000fe2000f8e3cff */
[----:B------:R-:W-:Y:S01]  /*6030*/  SEL R4, RZ, 0xffffffff, P2 ;  /* 0xffffffffff047807 */ /* 0x000fe20001000000 */
[----:B------:R-:W-:Y:S01]  /*6040*/  IMAD.U32 R68, RZ, RZ, UR56 ;  /* 0x00000038ff447e24 */ /* 0x000fe2000f8e00ff */
[----:B------:R-:W-:Y:S01]  /*6050*/  @P1 LOP3.LUT P2, RZ, R92, 0xff, RZ, 0xc0, !PT ;  /* 0x000000ff5cff1812 */ /* 0x000fe2000784c0ff */
[----:B------:R-:W-:Y:S01]  /*6060*/  IMAD.SHL.U32 R111, R98, 0x10, RZ ;  /* 0x00000010626f7824 */ /* 0x000fe200078e00ff */
[----:B------:R-:W-:Y:S01]  /*6070*/  @P1 SEL R0, RZ, 0xffffffff, P3 ;  /* 0xffffffffff001807 */ /* 0x000fe20001800000 */
[----:B------:R-:W-:Y:S01]  /*6080*/  IMAD.U32 R71, RZ, RZ, UR4 ;  /* 0x00000004ff477e24 */ /* 0x000fe2000f8e00ff */
[----:B------:R-:W-:Y:S01]  /*6090*/  LEA R106, R45, UR48, 0x3 ;  /* 0x000000302d6a7c11 */ /* 0x000fe2000f8e18ff */
[----:B------:R-:W-:Y:S01]  /*60a0*/  IMAD.SHL.U32 R68, R68, 0x2000, RZ ;  /* 0x0000200044447824 */ /* 0x000fe200078e00ff */
[----:B------:R-:W-:Y:S01]  /*60b0*/  @P0 SEL R0, R4, R0, !P2 ;  /* 0x0000000004000207 */ /* 0x000fe20005000000 */
[----:B------:R-:W-:Y:S01]  /*60c0*/  IMAD.SHL.U32 R110, R97, 0x10, RZ ;  /* 0x00000010616e7824 */ /* 0x000fe200078e00ff */
[----:B------:R-:W-:Y:S01]  /*60d0*/  PLOP3.LUT P2, PT, PT, PT, UP1, 0x80, 0x8 ;  /* 0x000000000008781c */ /* 0x000fe20003f4f018 */
[----:B------:R-:W-:Y:S01]  /*60e0*/  IMAD.IADD R63, R103, 0x1, R68 ;  /* 0x00000001673f7824 */ /* 0x000fe200078e0244 */
[----:B------:R-:W-:Y:S01]  /*60f0*/  @P1 LOP3.LUT R0, R0, 0x1, RZ, 0xc0, !PT ;  /* 0x0000000100001812 */ /* 0x000fe200078ec0ff */
[----:B------:R-:W-:Y:S01]  /*6100*/  BSSY B1, `(.L_x_105) ;  /* 0x0000039000017945 */ /* 0x000fe20003800000 */
[----:B------:R-:W-:Y:S01]  /*6110*/  LOP3.LUT P4, R107, R92, 0xff, RZ, 0xc0, !PT ;  /* 0x000000ff5c6b7812 */ /* 0x000fe2000788c0ff */
[----:B------:R-:W-:Y:S01]  /*6120*/  IMAD.IADD R62, R63, 0x1, R111 ;  /* 0x000000013f3e7824 */ /* 0x000fe200078e026f */
[----:B------:R-:W-:Y:S01]  /*6130*/  ISETP.NE.U32.OR P5, PT, R0, 0x1, !P1 ;  /* 0x000000010000780c */ /* 0x000fe20004fa5470 */
[----:B------:R-:W-:Y:S01]  /*6140*/  IMAD.U32 R0, RZ, RZ, UR56 ;  /* 0x00000038ff007e24 */ /* 0x000fe2000f8e00ff */
[----:B------:R-:W-:Y:S01]  /*6150*/  SEL R3, RZ, 0xffffffff, P3 ;  /* 0xffffffffff037807 */ /* 0x000fe20001800000 */
[----:B------:R-:W-:Y:S01]  /*6160*/  IMAD.MOV.U32 R70, RZ, RZ, 0x1 ;  /* 0x00000001ff467424 */ /* 0x000fe200078e00ff */
[----:B------:R-:W-:Y:S01]  /*6170*/  P2R R109, PR, RZ, 0x20 ;  /* 0x00000020ff6d7803 */ /* 0x000fe20000000000 */
[----:B------:R-:W-:Y:S01]  /*6180*/  IMAD R48, R45, 0x40, R46 ;  /* 0x000000402d307824 */ /* 0x000fe200078e022e */
[----:B------:R-:W-:Y:S01]  /*6190*/  LEA R0, R0, UR48, 0x3 ;  /* 0x0000003000007c11 */ /* 0x000fe2000f8e18ff */
[----:B------:R-:W-:Y:S01]  /*61a0*/  IMAD.U32 R69, RZ, RZ, UR56 ;  /* 0x00000038ff457e24 */ /* 0x000fe2000f8e00ff */
[----:B------:R-:W-:Y:S02]  /*61b0*/  @P2 SEL R3, R4, R3, !P4 ;  /* 0x0000000304032207 */ /* 0x000fe40006000000 */
[----:B------:R-:W-:Y:S02]  /*61c0*/  CS2R R82, SRZ ;  /* 0x0000000000527805 */ /* 0x000fe4000001ff00 */
[----:B------:R-:W-:Y:S02]  /*61d0*/  CS2R R80, SRZ ;  /* 0x0000000000507805 */ /* 0x000fe4000001ff00 */
[----:B------:R-:W-:Y:S02]  /*61e0*/  CS2R R74, SRZ ;  /* 0x00000000004a7805 */ /* 0x000fe4000001ff00 */
[----:B------:R-:W-:Y:S02]  /*61f0*/  LOP3.LUT R3, R3, 0x1, RZ, 0xc0, !PT ;  /* 0x0000000103037812 */ /* 0x000fe400078ec0ff */
[----:B------:R-:W-:Y:S02]  /*6200*/  CS2R R72, SRZ ;  /* 0x0000000000487805 */ /* 0x000fe4000001ff00 */
[----:B------:R-:W-:Y:S02]  /*6210*/  @P5 SHF.L.U32 R2, R71, 0x1f, RZ ;  /* 0x0000001f47025819 */ /* 0x000fe400000006ff */
[----:B------:R-:W-:Y:S02]  /*6220*/  CS2R R66, SRZ ;  /* 0x0000000000427805 */ /* 0x000fe4000001ff00 */
[----:B------:R-:W-:Y:S02]  /*6230*/  ISETP.NE.U32.AND P2, PT, R3, 0x1, PT ;  /* 0x000000010300780c */ /* 0x000fe40003f45070 */
[----:B------:R-:W-:Y:S01]  /*6240*/  CS2R R64, SRZ ;  /* 0x0000000000407805 */ /* 0x000fe2000001ff00 */
[----:B------:R1:W3:Y:S01]  /*6250*/  @P5 SYNCS.PHASECHK.TRANS64.TRYWAIT P1, [R0+URZ+0x50], R2 ;  /* 0x00005002000055a7 */ /* 0x0002e200080211ff */
[----:B------:R-:W-:Y:S02]  /*6260*/  CS2R R58, SRZ ;  /* 0x00000000003a7805 */ /* 0x000fe4000001ff00 */
[----:B------:R-:W-:Y:S02]  /*6270*/  P2R R76, PR, RZ, 0x4 ;  /* 0x00000004ff4c7803 */ /* 0x000fe40000000000 */
[----:B------:R-:W-:Y:S01]  /*6280*/  CS2R R56, SRZ ;  /* 0x0000000000387805 */ /* 0x000fe2000001ff00 */
[----:B------:R-:W-:Y:S02]  /*6290*/  IMAD.IADD R61, R63, 0x1, R110 ;  /* 0x000000013f3d7824 */ /* 0x000fe400078e026e */
[----:B------:R-:W-:Y:S01]  /*62a0*/  IMAD.IADD R60, R102, 0x1, R62 ;  /* 0x00000001663c7824 */ /* 0x000fe200078e023e */
[----:B-1----:R-:W-:Y:S04]  /*62b0*/  SHF.L.U32 R2, R101, 0x1f, RZ ;  /* 0x0000001f65027819 */ /* 0x002fe800000006ff */
[----:B------:R1:W4:Y:S01]  /*62c0*/  SYNCS.PHASECHK.TRANS64.TRYWAIT P0, [R106+URZ+0xb0], R2 ;  /* 0x0000b0026a0075a7 */ /* 0x00032200080011ff */
[----:B---3--:R-:W-:Y:S01]  /*62d0*/  @P5 SEL R70, RZ, 0x1, !P1 ;  /* 0x00000001ff465807 */ /* 0x008fe20004800000 */
[----:B-1----:R-:W-:Y:S06]  /*62e0*/  @!P5 BRA `(.L_x_106) ;  /* 0x000000000068d947 */ /* 0x002fec0003800000 */
[----:B------:R-:W-:Y:S01]  /*62f0*/  ISETP.NE.AND P1, PT, R70, RZ, PT ;  /* 0x000000ff4600720c */ /* 0x000fe20003f25270 */
[----:B------:R-:W-:Y:S01]  /*6300*/  BSSY B0, `(.L_x_107) ;  /* 0x000000d000007945 */ /* 0x000fe20003800000 */
[----:B------:R-:W-:Y:S02]  /*6310*/  CS2R R58, SRZ ;  /* 0x00000000003a7805 */ /* 0x000fe4000001ff00 */
[----:B------:R-:W-:Y:S02]  /*6320*/  CS2R R56, SRZ ;  /* 0x0000000000387805 */ /* 0x000fe4000001ff00 */
[----:B------:R-:W-:Y:S02]  /*6330*/  CS2R R66, SRZ ;  /* 0x0000000000427805 */ /* 0x000fe4000001ff00 */
[----:B------:R-:W-:Y:S02]  /*6340*/  CS2R R64, SRZ ;  /* 0x0000000000407805 */ /* 0x000fe4000001ff00 */
[----:B------:R-:W-:Y:S02]  /*6350*/  CS2R R74, SRZ ;  /* 0x00000000004a7805 */ /* 0x000fe4000001ff00 */
[----:B------:R-:W-:Y:S02]  /*6360*/  CS2R R72, SRZ ;  /* 0x0000000000487805 */ /* 0x000fe4000001ff00 */
[----:B------:R-:W-:Y:S02]  /*6370*/  CS2R R82, SRZ ;  /* 0x0000000000527805 */ /* 0x000fe4000001ff00 */
[----:B------:R-:W-:Y:S01]  /*6380*/  CS2R R80, SRZ ;  /* 0x0000000000507805 */ /* 0x000fe2000001ff00 */
[----:B------:R-:W-:Y:S06]  /*6390*/  @P1 BRA `(.L_x_108) ;  /* 0x00000000000c1947 */ /* 0x000fec0003800000 */
[----:B------:R-:W-:Y:S04]  /*63a0*/  SHF.L.U32 R3, R71, 0x1f, RZ ;  /* 0x0000001f47037819 */ /* 0x000fe800000006ff */
[----:B------:R-:W1:Y:S02]  /*63b0*/  SYNCS.PHASECHK.TRANS64.TRYWAIT P1, [R0+URZ+0x50], R3 ;  /* 0x00005003000075a7 */ /* 0x000e6400080211ff */
[----:B-1----:R-:W-:Y:S05]  /*63c0*/  @!P1 BRA `(.L_x_109) ;  /* 0x0000002400ac9947 */ /* 0x002fea0003800000 */
.L_x_108:
[----:B------:R-:W-:Y:S05]  /*63d0*/  BSYNC B0 ;  /* 0x0000000000007941 */ /* 0x000fea0003800000 */
.L_x_107:
[----:B------:R-:W-:Y:S01]  /*63e0*/  ISETP.NE.AND P1, PT, R76, RZ, PT ;  /* 0x000000ff4c00720c */ /* 0x000fe20003f25270 */
[----:B------:R-:W-:Y:S04]  /*63f0*/  UIADD3 UR5, UPT, UPT, UR56, 0x1, URZ ;  /* 0x0000000138057890 */ /* 0x000fe8000fffe0ff */
[----:B------:R-:W-:Y:S04]  /*6400*/  UISETP.NE.AND UP0, UPT, UR5, 0x3, UPT ;  /* 0x000000030500788c */ /* 0x000fe8000bf05270 */
[----:B------:R-:W-:Y:S02]  /*6410*/  USEL UR4, URZ, 0x1, UP0 ;  /* 0x00000001ff047887 */ /* 0x000fe40008000000 */
[----:B------:R-:W-:Y:S02]  /*6420*/  USEL UR5, UR5, URZ, UP0 ;  /* 0x000000ff05057287 */ /* 0x000fe40008000000 */
[----:B------:R3:W1:Y:S02]  /*6430*/  @P1 LDS.128 R56, [R63] ;  /* 0x000000003f381984 */ /* 0x0006640000000c00 */
[----:B------:R-:W-:Y:S02]  /*6440*/  LOP3.LUT R71, R71, UR4, RZ, 0x3c, !PT ;  /* 0x0000000447477c12 */ /* 0x000fe4000f8e3cff */
[----:B------:R3:W1:Y:S01]  /*6450*/  @P1 LDS.128 R64, [R62+0x10] ;  /* 0x000010003e401984 */ /* 0x0006620000000c00 */
[----:B------:R-:W-:Y:S03]  /*6460*/  IMAD.U32 R69, RZ, RZ, UR5 ;  /* 0x00000005ff457e24 */ /* 0x000fe6000f8e00ff */
[----:B------:R3:W1:Y:S04]  /*6470*/  @P1 LDS.128 R72, [R61+0x20] ;  /* 0x000020003d481984 */ /* 0x0006680000000c00 */
[----:B------:R3:W1:Y:S02]  /*6480*/  @P1 LDS.128 R80, [R60+0x10] ;  /* 0x000010003c501984 */ /* 0x0006640000000c00 */
.L_x_106:
[----:B------:R-:W-:Y:S05]  /*6490*/  BSYNC B1 ;  /* 0x0000000000017941 */ /* 0x000fea0003800000 */
.L_x_105:
[----:B-1----:R-:W-:Y:S04]  /*64a0*/  SHF.R.U32.HI R0, RZ, 0x15, R48 ;  /* 0x00000015ff007819 */ /* 0x002fe80000011630 */
[----:B------:R-:W-:Y:S01]  /*64b0*/  LOP3.LUT P1, RZ, R0, 0x3, R96, 0x48, !PT ;  /* 0x0000000300ff7812 */ /* 0x000fe20007824860 */
[----:B------:R-:W-:Y:S01]  /*64c0*/  @!UPT UIADD3 URZ, UPT, UPT, URZ, URZ, URZ ;  /* 0x000000fffffff290 */ /* 0x000fe2000fffe0ff */
[----:B----4-:R-:W-:Y:S11]  /*64d0*/  @P0 BRA `(.L_x_110) ;  /* 0x0000000000080947 */ /* 0x010ff60003800000 */
[----:B------:R-:W1:Y:S02]  /*64e0*/  SYNCS.PHASECHK.TRANS64.TRYWAIT P0, [R106+URZ+0xb0], R2 ;  /* 0x0000b0026a0075a7 */ /* 0x000e6400080011ff */
[----:B-1----:R-:W-:Y:S05]  /*64f0*/  @!P0 BRA `(.L_x_111) ;  /* 0x0000002400748947 */ /* 0x002fea0003800000 */
.L_x_110:
[----:B------:R-:W-:Y:S05]  /*6500*/  @!P1 BRA `(.L_x_112) ;  /* 0x0000000000409947 */ /* 0x000fea0003800000 */
[----:B------:R-:W4:Y:S01]  /*6510*/  LDCU.64 UR8, c[0x4][0x70] ;  /* 0x01000e00ff0877ac */ /* 0x000f220008000a00 */
[----:B------:R-:W-:Y:S01]  /*6520*/  MOV R3, 0x0 ;  /* 0x0000000000037802 */ /* 0x000fe20000000f00 */
[----:B------:R-:W-:Y:S02]  /*6530*/  HFMA2 R12, -RZ, RZ, 0, 5.9604644775390625e-08 ;  /* 0x00000001ff0c7431 */ /* 0x000fe400000001ff */
[----:B------:R-:W-:Y:S02]  /*6540*/  IMAD.MOV.U32 R8, RZ, RZ, 0x192 ;  /* 0x00000192ff087424 */ /* 0x000fe400078e00ff */
[----:B------:R-:W-:Y:S01]  /*6550*/  IMAD.MOV.U32 R13, RZ, RZ, RZ ;  /* 0x000000ffff0d7224 */ /* 0x000fe200078e00ff */
[----:B------:R-:W5:Y:S01]  /*6560*/  LDCU.64 UR6, c[0x4][0x78] ;  /* 0x01000f00ff0677ac */ /* 0x000f620008000a00 */
[----:B-1----:R-:W1:Y:S01]  /*6570*/  LDC.64 R2, c[0x4][R3] ;  /* 0x0100000003027b82 */ /* 0x002e620000000a00 */
[----:B------:R-:W2:Y:S01]  /*6580*/  LDCU.64 UR4, c[0x4][0x10] ;  /* 0x01000200ff0477ac */ /* 0x000ea20008000a00 */
[----:B----4-:R-:W-:Y:S01]  /*6590*/  MOV R5, UR9 ;  /* 0x0000000900057c02 */ /* 0x010fe20008000f00 */
[----:B------:R-:W-:Y:S01]  /*65a0*/  IMAD.U32 R4, RZ, RZ, UR8 ;  /* 0x00000008ff047e24 */ /* 0x000fe2000f8e00ff */
[----:B-----5:R-:W-:Y:S01]  /*65b0*/  MOV R7, UR7 ;  /* 0x0000000700077c02 */ /* 0x020fe20008000f00 */
[----:B------:R-:W-:Y:S01]  /*65c0*/  IMAD.U32 R6, RZ, RZ, UR6 ;  /* 0x00000006ff067e24 */ /* 0x000fe2000f8e00ff */
[----:B--2---:R-:W-:Y:S01]  /*65d0*/  MOV R11, UR5 ;  /* 0x00000005000b7c02 */ /* 0x004fe20008000f00 */
[----:B------:R-:W-:Y:S02]  /*65e0*/  IMAD.U32 R10, RZ, RZ, UR4 ;  /* 0x00000004ff0a7e24 */ /* 0x000fe4000f8e00ff */
[----:B------:R-:W-:Y:S07]  /*65f0*/  LEPC R20, `(.L_x_112) ;  /* 0x000000001014794e */ /* 0x000fee0000000000 */
[----:B-1-3--:R-:W-:Y:S05]  /*6600*/  CALL.ABS.NOINC R2 ;  /* 0x0000000002007343 */ /* 0x00afea0003c00000 */
.L_x_112:
[----:B------:R-:W-:Y:S05]  /*6610*/  WARPSYNC.ALL ;  /* 0x0000000000007948 */ /* 0x000fea0003800000 */
[----:B------:R-:W-:Y:S01]  /*6620*/  R2UR UR4, R48 ;  /* 0x00000000300472ca */ /* 0x000fe200000e0000 */
[--C-:B------:R-:W-:Y:S01]  /*6630*/  HADD2.F32 R50, -RZ, R56.reuse.H0_H0 ;  /* 0x20000038ff327230 */ /* 0x100fe20000004100 */
[----:B------:R-:W-:Y:S01]  /*6640*/  ISETP.NE.AND P0, PT, R104, RZ, PT ;  /* 0x000000ff6800720c */ /* 0x000fe20003f05270 */
[----:B------:R-:W-:Y:S01]  /*6650*/  HADD2.F32 R51, -RZ, R56.H1_H1 ;  /* 0x30000038ff337230 */ /* 0x000fe20000004100 */
[----:B------:R-:W-:Y:S01]  /*6660*/  BSSY.RECONVERGENT B0, `(.L_x_113) ;  /* 0x0000083000007945 */ /* 0x000fe20003800200 */
[--C-:B------:R-:W-:Y:S08]  /*6670*/  HADD2.F32 R52, -RZ, R57.reuse.H0_H0 ;  /* 0x20000039ff347230 */ /* 0x100ff00000004100 */
[----:B------:R-:W2:Y:S02]  /*6680*/  LDTM.x32 R4, tmem[UR4] ;  /* 0x00000004000479ee */ /* 0x000ea400082c0000 */
[C---:B--2---:R-:W-:Y:S01]  /*6690*/  FMUL R0, R47.reuse, R4 ;  /* 0x000000042f007220 */ /* 0x044fe20000400000 */
[C---:B-1----:R-:W-:Y:S01]  /*66a0*/  FMUL R2, R47.reuse, R5 ;  /* 0x000000052f027220 */ /* 0x042fe20000400000 */
[C---:B------:R-:W-:Y:S01]  /*66b0*/  FMUL R4, R47.reuse, R8 ;  /* 0x000000082f047220 */ /* 0x040fe20000400000 */
[----:B------:R-:W-:Y:S01]  /*66c0*/  FMUL R3, R47, R6 ;  /* 0x000000062f037220 */ /* 0x000fe20000400000 */
[C---:B------:R-:W-:Y:S01]  /*66d0*/  FFMA R0, R49.reuse, R50, R0 ;  /* 0x0000003231007223 */ /* 0x040fe20000000000 */
[----:B------:R-:W-:Y:S01]  /*66e0*/  FFMA R2, R49, R51, R2 ;  /* 0x0000003331027223 */ /* 0x000fe20000000002 */
[C---:B------:R-:W-:Y:S01]  /*66f0*/  FMUL R5, R47.reuse, R9 ;  /* 0x000000092f057220 */ /* 0x040fe20000400000 */
        /* <DEDUP_REMOVED lines=16> */
[----:B------:R-:W-:Y:S02]  /*6800*/  HADD2.F32 R32, -RZ, R57.H1_H1 ;  /* 0x30000039ff207230 */ /* 0x000fe40000004100 */
[C---:B------:R-:W-:Y:S01]  /*6810*/  FMUL R26, R47.reuse, R30 ;  /* 0x0000001e2f1a7220 */ /* 0x040fe20000400000 */
[----:B------:R-:W-:Y:S01]  /*6820*/  FMUL R29, R47, R33 ;  /* 0x000000212f1d7220 */ /* 0x000fe20000400000 */
[--C-:B------:R-:W-:Y:S02]  /*6830*/  HADD2.F32 R33, -RZ, R58.reuse.H0_H0 ;  /* 0x2000003aff217230 */ /* 0x100fe40000004100 */
[----:B------:R-:W-:Y:S01]  /*6840*/  FFMA R3, R49, R52, R3 ;  /* 0x0000003431037223 */ /* 0x000fe20000000003 */
[C---:B------:R-:W-:Y:S01]  /*6850*/  FMUL R7, R47.reuse, R7 ;  /* 0x000000072f077220 */ /* 0x040fe20000400000 */
[----:B------:R-:W-:Y:S01]  /*6860*/  FMUL R30, R47, R34 ;  /* 0x000000222f1e7220 */ /* 0x000fe20000400000 */
[----:B------:R-:W-:Y:S01]  /*6870*/  HADD2.F32 R34, -RZ, R58.H1_H1 ;  /* 0x3000003aff227230 */ /* 0x000fe20000004100 */
[----:B------:R-:W-:Y:S01]  /*6880*/  F2FP.F16.F32.PACK_AB R52, R2, R0 ;  /* 0x000000000234723e */ /* 0x000fe200000000ff */
[--C-:B------:R-:W-:Y:S02]  /*6890*/  HADD2.F32 R0, -RZ, R59.reuse.H0_H0 ;  /* 0x2000003bff007230 */ /* 0x100fe40000004100 */
[C---:B------:R-:W-:Y:S01]  /*68a0*/  FFMA R7, R49.reuse, R32, R7 ;  /* 0x0000002031077223 */ /* 0x040fe20000000007 */
[----:B------:R-:W-:Y:S02]  /*68b0*/  HADD2.F32 R2, -RZ, R59.H1_H1 ;  /* 0x3000003bff027230 */ /* 0x000fe40000004100 */
[C---:B------:R-:W-:Y:S01]  /*68c0*/  FFMA R4, R49.reuse, R33, R4 ;  /* 0x0000002131047223 */ /* 0x040fe20000000004 */
[C---:B------:R-:W-:Y:S01]  /*68d0*/  FFMA R5, R49.reuse, R34, R5 ;  /* 0x0000002231057223 */ /* 0x040fe20000000005 */
[----:B------:R-:W-:Y:S01]  /*68e0*/  FFMA R6, R49, R0, R6 ;  /* 0x0000000031067223 */ /* 0x000fe20000000006 */
[--C-:B------:R-:W-:Y:S02]  /*68f0*/  HADD2.F32 R0, -RZ, R64.reuse.H0_H0 ;  /* 0x20000040ff007230 */ /* 0x100fe40000004100 */
[----:B------:R-:W-:Y:S01]  /*6900*/  FMUL R11, R47, R11 ;  /* 0x0000000b2f0b7220 */ /* 0x000fe20000400000 */
[----:B------:R-:W-:Y:S01]  /*6910*/  F2FP.F16.F32.PACK_AB R53, R7, R3 ;  /* 0x000000030735723e */ /* 0x000fe200000000ff */
[--C-:B------:R-:W-:Y:S02]  /*6920*/  HADD2.F32 R3, -RZ, R65.reuse.H0_H0 ;  /* 0x20000041ff037230 */ /* 0x100fe40000004100 */
[----:B------:R-:W-:Y:S01]  /*6930*/  FMUL R15, R47, R15 ;  /* 0x0000000f2f0f7220 */ /* 0x000fe20000400000 */
[C---:B------:R-:W-:Y:S01]  /*6940*/  FFMA R11, R49.reuse, R2, R11 ;  /* 0x00000002310b7223 */ /* 0x040fe2000000000b */
[----:B------:R-:W-:Y:S02]  /*6950*/  HADD2.F32 R2, -RZ, R64.H1_H1 ;  /* 0x30000040ff027230 */ /* 0x000fe40000004100 */
[----:B------:R-:W-:Y:S01]  /*6960*/  FFMA R8, R49, R0, R8 ;  /* 0x0000000031087223 */ /* 0x000fe20000000008 */
[----:B------:R-:W-:Y:S02]  /*6970*/  HADD2.F32 R0, -RZ, R65.H1_H1 ;  /* 0x30000041ff007230 */ /* 0x000fe40000004100 */
[C---:B------:R-:W-:Y:S01]  /*6980*/  FMUL R19, R47.reuse, R19 ;  /* 0x000000132f137220 */ /* 0x040fe20000400000 */
[----:B------:R-:W-:Y:S01]  /*6990*/  FMUL R23, R47, R23 ;  /* 0x000000172f177220 */ /* 0x000fe20000400000 */
[C---:B------:R-:W-:Y:S01]  /*69a0*/  FFMA R9, R49.reuse, R2, R9 ;  /* 0x0000000231097223 */ /* 0x040fe20000000009 */
[C---:B------:R-:W-:Y:S01]  /*69b0*/  FFMA R10, R49.reuse, R3, R10 ;  /* 0x00000003310a7223 */ /* 0x040fe2000000000a */
[----:B------:R-:W-:Y:S01]  /*69c0*/  FFMA R15, R49, R0, R15 ;  /* 0x00000000310f7223 */ /* 0x000fe2000000000f */
[--C-:B------:R-:W-:Y:S02]  /*69d0*/  HADD2.F32 R2, -RZ, R66.reuse.H0_H0 ;  /* 0x20000042ff027230 */ /* 0x100fe40000004100 */
[----:B------:R-:W-:Y:S01]  /*69e0*/  FMUL R27, R47, R27 ;  /* 0x0000001b2f1b7220 */ /* 0x000fe20000400000 */
[----:B------:R-:W-:Y:S01]  /*69f0*/  HADD2.F32 R0, -RZ, R66.H1_H1 ;  /* 0x30000042ff007230 */ /* 0x000fe20000004100 */
[----:B------:R-:W-:Y:S01]  /*6a00*/  F2FP.F16.F32.PACK_AB R54, R5, R4 ;  /* 0x000000040536723e */ /* 0x000fe200000000ff */
[--C-:B------:R-:W-:Y:S02]  /*6a10*/  HADD2.F32 R3, -RZ, R67.reuse.H0_H0 ;  /* 0x20000043ff037230 */ /* 0x100fe40000004100 */
[C---:B------:R-:W-:Y:S01]  /*6a20*/  FFMA R12, R49.reuse, R2, R12 ;  /* 0x00000002310c7223 */ /* 0x040fe2000000000c */
[--C-:B------:R-:W-:Y:S02]  /*6a30*/  HADD2.F32 R2, -RZ, R72.reuse.H0_H0 ;  /* 0x20000048ff027230 */ /* 0x100fe40000004100 */
[C---:B------:R-:W-:Y:S01]  /*6a40*/  FFMA R13, R49.reuse, R0, R13 ;  /* 0x00000000310d7223 */ /* 0x040fe2000000000d */
[----:B------:R-:W-:Y:S02]  /*6a50*/  HADD2.F32 R0, -RZ, R67.H1_H1 ;  /* 0x30000043ff007230 */ /* 0x000fe40000004100 */
[----:B------:R-:W-:Y:S01]  /*6a60*/  FFMA R14, R49, R3, R14 ;  /* 0x00000003310e7223 */ /* 0x000fe2000000000e */
[----:B------:R-:W-:Y:S01]  /*6a70*/  HADD2.F32 R3, -RZ, R72.H1_H1 ;  /* 0x30000048ff037230 */ /* 0x000fe20000004100 */
[----:B------:R-:W-:Y:S01]  /*6a80*/  F2FP.F16.F32.PACK_AB R55, R11, R6 ;  /* 0x000000060b37723e */ /* 0x000fe200000000ff */
[----:B------:R-:W-:Y:S01]  /*6a90*/  FMUL R31, R47, R31 ;  /* 0x0000001f2f1f7220 */ /* 0x000fe20000400000 */
[C---:B------:R-:W-:Y:S01]  /*6aa0*/  FFMA R19, R49.reuse, R0, R19 ;  /* 0x0000000031137223 */ /* 0x040fe20000000013 */
[--C-:B------:R-:W-:Y:S02]  /*6ab0*/  HADD2.F32 R0, -RZ, R73.reuse.H0_H0 ;  /* 0x20000049ff007230 */ /* 0x100fe40000004100 */
[C---:B------:R-:W-:Y:S01]  /*6ac0*/  FFMA R16, R49.reuse, R2, R16 ;  /* 0x0000000231107223 */ /* 0x040fe20000000010 */
[----:B------:R1:W-:Y:S01]  /*6ad0*/  STS.128 [R63], R52 ;  /* 0x000000343f007388 */ /* 0x0003e20000000c00 */
[C---:B------:R-:W-:Y:S01]  /*6ae0*/  FFMA R17, R49.reuse, R3, R17 ;  /* 0x0000000331117223 */ /* 0x040fe20000000011 */
[----:B------:R-:W-:Y:S02]  /*6af0*/  HADD2.F32 R2, -RZ, R73.H1_H1 ;  /* 0x30000049ff027230 */ /* 0x000fe40000004100 */
[----:B------:R-:W-:Y:S01]  /*6b00*/  FFMA R18, R49, R0, R18 ;  /* 0x0000000031127223 */ /* 0x000fe20000000012 */
[--C-:B------:R-:W-:Y:S01]  /*6b10*/  HADD2.F32 R0, -RZ, R74.reuse.H0_H0 ;  /* 0x2000004aff007230 */ /* 0x100fe20000004100 */
[----:B------:R-:W-:Y:S01]  /*6b20*/  F2FP.F16.F32.PACK_AB R8, R9, R8 ;  /* 0x000000080908723e */ /* 0x000fe200000000ff */
[--C-:B------:R-:W-:Y:S02]  /*6b30*/  HADD2.F32 R3, -RZ, R75.reuse.H0_H0 ;  /* 0x2000004bff037230 */ /* 0x100fe40000004100 */
[C---:B------:R-:W-:Y:S01]  /*6b40*/  FFMA R23, R49.reuse, R2, R23 ;  /* 0x0000000231177223 */ /* 0x040fe20000000017 */
[----:B------:R-:W-:Y:S02]  /*6b50*/  HADD2.F32 R2, -RZ, R74.H1_H1 ;  /* 0x3000004aff027230 */ /* 0x000fe40000004100 */
[----:B------:R-:W-:Y:S01]  /*6b60*/  FFMA R20, R49, R0, R20 ;  /* 0x0000000031147223 */ /* 0x000fe20000000014 */
[----:B------:R-:W-:Y:S01]  /*6b70*/  HADD2.F32 R0, -RZ, R75.H1_H1 ;  /* 0x3000004bff007230 */ /* 0x000fe20000004100 */
[----:B------:R-:W-:Y:S01]  /*6b80*/  F2FP.F16.F32.PACK_AB R9, R15, R10 ;  /* 0x0000000a0f09723e */ /* 0x000fe200000000ff */
[----:B------:R-:W-:Y:S02]  /*6b90*/  HADD2.F32 R4, -RZ, R83.H0_H0 ;  /* 0x20000053ff047230 */ /* 0x000fe40000004100 */
[C---:B------:R-:W-:Y:S01]  /*6ba0*/  FFMA R21, R49.reuse, R2, R21 ;  /* 0x0000000231157223 */ /* 0x040fe20000000015 */
[C---:B------:R-:W-:Y:S01]  /*6bb0*/  FFMA R22, R49.reuse, R3, R22 ;  /* 0x0000000331167223 */ /* 0x040fe20000000016 */
[----:B------:R-:W-:Y:S01]  /*6bc0*/  FFMA R27, R49, R0, R27 ;  /* 0x00000000311b7223 */ /* 0x000fe2000000001b */
[--C-:B------:R-:W-:Y:S01]  /*6bd0*/  HADD2.F32 R2, -RZ, R80.reuse.H0_H0 ;  /* 0x20000050ff027230 */ /* 0x100fe20000004100 */
[----:B------:R-:W-:Y:S01]  /*6be0*/  F2FP.F16.F32.PACK_AB R10, R13, R12 ;  /* 0x0000000c0d0a723e */ /* 0x000fe200000000ff */
[----:B------:R-:W-:Y:S01]  /*6bf0*/  HADD2.F32 R0, -RZ, R80.H1_H1 ;  /* 0x30000050ff007230 */ /* 0x000fe20000004100 */
[----:B------:R-:W-:Y:S01]  /*6c00*/  F2FP.F16.F32.PACK_AB R11, R19, R14 ;  /* 0x0000000e130b723e */ /* 0x000fe200000000ff */
[--C-:B------:R-:W-:Y:S02]  /*6c10*/  HADD2.F32 R3, -RZ, R81.reuse.H0_H0 ;  /* 0x20000051ff037230 */ /* 0x100fe40000004100 */
[C---:B------:R-:W-:Y:S01]  /*6c20*/  FFMA R24, R49.reuse, R2, R24 ;  /* 0x0000000231187223 */ /* 0x040fe20000000018 */
[--C-:B------:R-:W-:Y:S02]  /*6c30*/  HADD2.F32 R2, -RZ, R82.reuse.H0_H0 ;  /* 0x20000052ff027230 */ /* 0x100fe40000004100 */
[C---:B------:R-:W-:Y:S01]  /*6c40*/  FFMA R25, R49.reuse, R0, R25 ;  /* 0x0000000031197223 */ /* 0x040fe20000000019 */
[----:B------:R1:W-:Y:S01]  /*6c50*/  STS.128 [R62+0x10], R8 ;  /* 0x000010083e007388 */ /* 0x0003e20000000c00 */
[----:B------:R-:W-:Y:S02]  /*6c60*/  HADD2.F32 R0, -RZ, R81.H1_H1 ;  /* 0x30000051ff007230 */ /* 0x000fe40000004100 */
[----:B------:R-:W-:Y:S01]  /*6c70*/  FFMA R26, R49, R3, R26 ;  /* 0x00000003311a7223 */ /* 0x000fe2000000001a */
[----:B------:R-:W-:Y:S01]  /*6c80*/  HADD2.F32 R3, -RZ, R82.H1_H1 ;  /* 0x30000052ff037230 */ /* 0x000fe20000004100 */
[----:B------:R-:W-:Y:S01]  /*6c90*/  F2FP.F16.F32.PACK_AB R16, R17, R16 ;  /* 0x000000101110723e */ /* 0x000fe200000000ff */
[----:B------:R-:W-:Y:S01]  /*6ca0*/  HADD2.F32 R5, -RZ, R83.H1_H1 ;  /* 0x30000053ff057230 */ /* 0x000fe20000004100 */
[----:B------:R-:W-:Y:S01]  /*6cb0*/  F2FP.F16.F32.PACK_AB R17, R23, R18 ;  /* 0x000000121711723e */ /* 0x000fe200000000ff */
[----:B------:R-:W-:Y:S01]  /*6cc0*/  FFMA R31, R49, R0, R31 ;  /* 0x00000000311f7223 */ /* 0x000fe2000000001f */
[----:B------:R-:W-:Y:S01]  /*6cd0*/  FMUL R35, R47, R35 ;  /* 0x000000232f237220 */ /* 0x000fe20000400000 */
[----:B------:R-:W-:Y:S01]  /*6ce0*/  F2FP.F16.F32.PACK_AB R18, R21, R20 ;  /* 0x000000141512723e */ /* 0x000fe200000000ff */
[----:B------:R-:W-:Y:S01]  /*6cf0*/  FFMA R28, R49, R2, R28 ;  /* 0x00000002311c7223 */ /* 0x000fe2000000001c */
[----:B------:R-:W-:Y:S01]  /*6d00*/  F2FP.F16.F32.PACK_AB R19, R27, R22 ;  /* 0x000000161b13723e */ /* 0x000fe200000000ff */
[C---:B------:R-:W-:Y:S01]  /*6d10*/  FFMA R29, R49.reuse, R3, R29 ;  /* 0x00000003311d7223 */ /* 0x040fe2000000001d */
[C---:B------:R-:W-:Y:S01]  /*6d20*/  FFMA R30, R49.reuse, R4, R30 ;  /* 0x00000004311e7223 */ /* 0x040fe2000000001e */
[----:B------:R-:W-:Y:S01]  /*6d30*/  FFMA R35, R49, R5, R35 ;  /* 0x0000000531237223 */ /* 0x000fe20000000023 */
[----:B------:R-:W-:Y:S01]  /*6d40*/  F2FP.F16.F32.PACK_AB R24, R25, R24 ;  /* 0x000000181918723e */ /* 0x000fe200000000ff */
[----:B------:R1:W-:Y:S01]  /*6d50*/  STS.128 [R61+0x20], R16 ;  /* 0x000020103d007388 */ /* 0x0003e20000000c00 */
[----:B------:R-:W-:Y:S02]  /*6d60*/  F2FP.F16.F32.PACK_AB R25, R31, R26 ;  /* 0x0000001a1f19723e */ /* 0x000fe400000000ff */
[----:B------:R-:W-:Y:S02]  /*6d70*/  F2FP.F16.F32.PACK_AB R26, R29, R28 ;  /* 0x0000001c1d1a723e */ /* 0x000fe400000000ff */
[----:B------:R-:W-:Y:S05]  /*6d80*/  F2FP.F16.F32.PACK_AB R27, R35, R30 ;  /* 0x0000001e231b723e */ /* 0x000fea00000000ff */
[----:B------:R1:W-:Y:S01]  /*6d90*/  STS.128 [R60+0x10], R24 ;  /* 0x000010183c007388 */ /* 0x0003e20000000c00 */
[----:B------:R-:W-:Y:S01]  /*6da0*/  @!PT LDS RZ, [RZ] ;  /* 0x00000000fffff984 */ /* 0x000fe20000000800 */
[----:B------:R-:W-:Y:S01]  /*6db0*/  @!PT LDS RZ, [RZ] ;  /* 0x00000000fffff984 */ /* 0x000fe20000000800 */
[----:B------:R-:W-:Y:S01]  /*6dc0*/  @!PT LDS RZ, [RZ] ;  /* 0x00000000fffff984 */ /* 0x000fe20000000800 */
[----:B------:R-:W-:Y:S01]  /*6dd0*/  @!PT LDS RZ, [RZ] ;  /* 0x00000000fffff984 */ /* 0x000fe20000000800 */
[----:B------:R2:W-:Y:S07]  /*6de0*/  MEMBAR.ALL.CTA ;  /* 0x0000000000007992 */ /* 0x0005ee0000008000 */
[----:B--2---:R-:W2:Y:S02]  /*6df0*/  FENCE.VIEW.ASYNC.S ;  /* 0x00000000000073c6 */ /* 0x004ea40000000000 */
[----:B--2---:R-:W-:Y:S06]  /*6e00*/  BAR.SYNC.DEFER_BLOCKING 0x1, 0x80 ;  /* 0x0042000000007b1d */ /* 0x004fec0000010000 */
[----:B------:R-:W-:Y:S05]  /*6e10*/  @P0 BRA `(.L_x_114) ;  /* 0x00000000001c0947 */ /* 0x000fea0003800000 */
[----:B------:R-:W-:Y:S01]  /*6e20*/  R2UR UR4, R68 ;  /* 0x00000000440472ca */ /* 0x000fe200000e0000 */
[----:B------:R-:W-:Y:S01]  /*6e30*/  UIADD3 UR6, UP0, UPT, UR54, 0x680, URZ ;  /* 0x0000068036067890 */ /* 0x000fe2000ff1e0ff */
[----:B------:R-:W-:Y:S03]  /*6e40*/  UMOV UR43, UR36 ;  /* 0x00000024002b7c82 */ /* 0x000fe60008000000 */
[----:B------:R-:W-:Y:S08]  /*6e50*/  UIADD3.X UR7, UPT, UPT, URZ, UR55, URZ, UP0, !UPT ;  /* 0x00000037ff077290 */ /* 0x000ff000087fe4ff */
[----:B------:R-:W-:Y:S09]  /*6e60*/  UIADD3 UR40, UPT, UPT, UR48, 0x200, UR4 ;  /* 0x0000020030287890 */ /* 0x000ff2000fffe004 */
[----:B------:R2:W-:Y:S02]  /*6e70*/  UTMASTG.3D [UR40], [UR6] ;  /* 0x00000028060073b5 */ /* 0x0005e40008010000 */
[----:B--2---:R0:W-:Y:S02]  /*6e80*/  UTMACMDFLUSH ;  /* 0x00000000000079b7 */ /* 0x0041e40000000000 */
.L_x_114:
[----:B------:R-:W-:Y:S05]  /*6e90*/  BSYNC.RECONVERGENT B0 ;  /* 0x0000000000007941 */ /* 0x000fea0003800200 */
.L_x_113:
[----:B------:R-:W-:Y:S01]  /*6ea0*/  UIADD3 UR40, UPT, UPT, UR56, 0x1, URZ ;  /* 0x0000000138287890 */ /* 0x000fe2000fffe0ff */
[----:B------:R-:W-:Y:S03]  /*6eb0*/  BSSY.RECONVERGENT B0, `(.L_x_115) ;  /* 0x0000005000007945 */ /* 0x000fe60003800200 */
[----:B------:R-:W-:Y:S04]  /*6ec0*/  UISETP.NE.AND UP0, UPT, UR40, 0x3, UPT ;  /* 0x000000032800788c */ /* 0x000fe8000bf05270 */
[----:B------:R-:W-:Y:S01]  /*6ed0*/  USEL UR43, UR40, URZ, UP0 ;  /* 0x000000ff282b7287 */ /* 0x000fe20008000000 */
[----:B------:R-:W-:Y:S11]  /*6ee0*/  @P0 BRA `(.L_x_116) ;  /* 0x0000000000040947 */ /* 0x000ff60003800000 */
[----:B------:R-:W-:Y:S04]  /*6ef0*/  DEPBAR.LE SB0, 0x1 ;  /* 0x000080400000791a */ /* 0x000fe80000000000 */
.L_x_116:
[----:B------:R-:W-:Y:S05]  /*6f00*/  BSYNC.RECONVERGENT B0 ;  /* 0x0000000000007941 */ /* 0x000fea0003800200 */
.L_x_115:
[----:B------:R-:W-:Y:S01]  /*6f10*/  BAR.SYNC.DEFER_BLOCKING 0x1, 0x80 ;  /* 0x0042000000007b1d */ /* 0x000fe20000010000 */
[----:B------:R-:W-:Y:S01]  /*6f20*/  ISETP.NE.AND P1, PT, R109, RZ, PT ;  /* 0x000000ff6d00720c */ /* 0x000fe20003f25270 */
[----:B------:R-:W-:Y:S01]  /*6f30*/  UISETP.NE.AND UP0, UPT, UR50, URZ, UPT ;  /* 0x000000ff3200728c */ /* 0x000fe2000bf05270 */
[----:B------:R-:W-:Y:S11]  /*6f40*/  LEA R2, R69, UR48, 0x3 ;  /* 0x0000003045027c11 */ /* 0x000ff6000f8e18ff */
[----:B------:R-:W-:Y:S01]  /*6f50*/  @P1 SHF.L.U32 R3, R71, 0x1f, RZ ;  /* 0x0000001f47031819 */ /* 0x000fe200000006ff */
[----:B------:R-:W-:Y:S06]  /*6f60*/  BRA.U !UP0, `(.L_x_117) ;  /* 0x0000000108247547 */ /* 0x000fec000b800000 */
[----:B------:R-:W-:Y:S01]  /*6f70*/  IMAD.U32 R4, RZ, RZ, UR49 ;  /* 0x00000031ff047e24 */ /* 0x000fe2000f8e00ff */
[----:B------:R-:W-:Y:S01]  /*6f80*/  MOV R0, UR37 ;  /* 0x0000002500007c02 */ /* 0x000fe20008000f00 */
[----:B------:R-:W-:Y:S03]  /*6f90*/  UIADD3 UR49, UPT, UPT, UR49, 0x1, URZ ;  /* 0x0000000131317890 */ /* 0x000fe6000fffe0ff */
[----:B------:R-:W-:Y:S01]  /*6fa0*/  @P1 LEA R4, R4, UR48, 0x3 ;  /* 0x0000003004041c11 */ /* 0x000fe2000f8e18ff */
[----:B------:R-:W-:Y:S04]  /*6fb0*/  UISETP.NE.AND UP0, UPT, UR49, 0x3, UPT ;  /* 0x000000033100788c */ /* 0x000fe8000bf05270 */
[----:B------:R-:W-:Y:S01]  /*6fc0*/  @P1 VIADD R4, R4, 0x68 ;  /* 0x0000006804041836 */ /* 0x000fe20000000000 */
[----:B------:R-:W-:Y:S04]  /*6fd0*/  USEL UR49, UR49, URZ, UP0 ;  /* 0x000000ff31317287 */ /* 0x000fe80008000000 */
[----:B------:R-:W-:Y:S04]  /*6fe0*/  @P1 PRMT R0, R0, 0x654, R4 ;  /* 0x0000065400001816 */ /* 0x000fe80000000004 */
[----:B------:R2:W-:Y:S04]  /*6ff0*/  @P1 SYNCS.ARRIVE.TRANS64.RED.A1T0 RZ, [R0+URZ], RZ ;  /* 0x000000ff00ff19a7 */ /* 0x0005e800081004ff */
.L_x_117:
[----:B------:R-:W4:Y:S01]  /*7000*/  @P1 SYNCS.PHASECHK.TRANS64.TRYWAIT P0, [R2+URZ+0x50], R3 ;  /* 0x00005003020015a7 */ /* 0x000f2200080011ff */
[----:B------:R-:W-:Y:S01]  /*7010*/  BSSY B1, `(.L_x_118) ;  /* 0x0000015000017945 */ /* 0x000fe20003800000 */
[----:B----4-:R-:W-:Y:S03]  /*7020*/  @P1 SEL R70, RZ, 0x1, !P0 ;  /* 0x00000001ff461807 */ /* 0x010fe60004000000 */
[----:B------:R-:W-:Y:S05]  /*7030*/  @!P1 BRA `(.L_x_119) ;  /* 0x0000000000489947 */ /* 0x000fea0003800000 */
[----:B------:R-:W-:Y:S01]  /*7040*/  ISETP.NE.AND P1, PT, R76, RZ, PT ;  /* 0x000000ff4c00720c */ /* 0x000fe20003f25270 */
[----:B------:R-:W-:Y:S01]  /*7050*/  BSSY B0, `(.L_x_120) ;  /* 0x000000a000007945 */ /* 0x000fe20003800000 */
[----:B------:R-:W-:Y:S11]  /*7060*/  ISETP.NE.AND P0, PT, R70, RZ, PT ;  /* 0x000000ff4600720c */ /* 0x000ff60003f05270 */
[----:B------:R-:W-:Y:S04]  /*7070*/  @P1 IMAD R69, R69, 0x2000, R103 ;  /* 0x0000200045451824 */ /* 0x000fe800078e0267 */
[----:B------:R-:W-:Y:S01]  /*7080*/  @P1 IMAD.IADD R4, R111, 0x1, R69 ;  /* 0x000000016f041824 */ /* 0x000fe200078e0245 */
[----:B------:R-:W-:Y:S03]  /*7090*/  @P1 IADD3 R3, PT, PT, R110, R69, RZ ;  /* 0x000000456e031210 */ /* 0x000fe60007ffe0ff */
[----:B--2---:R-:W-:Y:S01]  /*70a0*/  @P1 IMAD.IADD R0, R102, 0x1, R4 ;  /* 0x0000000166001824 */ /* 0x004fe200078e0204 */
[----:B------:R-:W-:Y:S06]  /*70b0*/  @P0 BRA `(.L_x_121) ;  /* 0x00000000000c0947 */ /* 0x000fec0003800000 */
[----:B------:R-:W-:Y:S04]  /*70c0*/  SHF.L.U32 R71, R71, 0x1f, RZ ;  /* 0x0000001f47477819 */ /* 0x000fe800000006ff */
[----:B------:R-:W2:Y:S02]  /*70d0*/  SYNCS.PHASECHK.TRANS64.TRYWAIT P0, [R2+URZ+0x50], R71 ;  /* 0x00005047020075a7 */ /* 0x000ea400080011ff */
[----:B--2---:R-:W-:Y:S05]  /*70e0*/  @!P0 BRA `(.L_x_122) ;  /* 0x00000018008c8947 */ /* 0x004fea0003800000 */
.L_x_121:
[----:B------:R-:W-:Y:S05]  /*70f0*/  BSYNC B0 ;  /* 0x0000000000007941 */ /* 0x000fea0003800000 */
.L_x_120:
[----:B------:R-:W-:Y:S11]  /*7100*/  ISETP.NE.AND P0, PT, R76, RZ, PT ;  /* 0x000000ff4c00720c */ /* 0x000ff60003f05270 */
[----:B------:R-:W-:Y:S02]  /*7110*/  @!UPT UIADD3 URZ, UPT, UPT, URZ, URZ, URZ ;  /* 0x000000fffffff290 */ /* 0x000fe4000fffe0ff */
[----:B------:R4:W1:Y:S04]  /*7120*/  @P0 LDS.128 R56, [R69] ;  /* 0x0000000045380984 */ /* 0x0008680000000c00 */
[----:B------:R4:W1:Y:S04]  /*7130*/  @P0 LDS.128 R72, [R3+0x20] ;  /* 0x0000200003480984 */ /* 0x0008680000000c00 */
[----:B------:R4:W1:Y:S04]  /*7140*/  @P0 LDS.128 R64, [R4+0x10] ;  /* 0x0000100004400984 */ /* 0x0008680000000c00 */
[----:B------:R4:W1:Y:S02]  /*7150*/  @P0 LDS.128 R80, [R0+0x10] ;  /* 0x0000100000500984 */ /* 0x0008640000000c00 */
.L_x_119:
[----:B------:R-:W-:Y:S05]  /*7160*/  BSYNC B1 ;  /* 0x0000000000017941 */ /* 0x000fea0003800000 */
.L_x_118:
[----:B--2-4-:R-:W-:Y:S05]  /*7170*/  VIADD R0, R48, 0x20 ;  /* 0x0000002030007836 */ /* 0x014fea0000000000 */
[----:B------:R-:W-:Y:S04]  /*7180*/  SHF.R.U32.HI R0, RZ, 0x15, R0 ;  /* 0x00000015ff007819 */ /* 0x000fe80000011600 */
[----:B------:R-:W-:Y:S11]  /*7190*/  LOP3.LUT P0, RZ, R0, 0x3, R96, 0x48, !PT ;  /* 0x0000000300ff7812 */ /* 0x000ff60007804860 */
[----:B------:R-:W-:Y:S02]  /*71a0*/  @!UPT UIADD3 URZ, UPT, UPT, URZ, URZ, URZ ;  /* 0x000000fffffff290 */ /* 0x000fe4000fffe0ff */
[----:B------:R-:W-:Y:S05]  /*71b0*/  @!P0 BRA `(.L_x_123) ;  /* 0x0000000000408947 */ /* 0x000fea0003800000 */
[----:B------:R-:W2:Y:S01]  /*71c0*/  LDCU.64 UR8, c[0x4][0x70] ;  /* 0x01000e00ff0877ac */ /* 0x000ea20008000a00 */
[----:B------:R-:W-:Y:S01]  /*71d0*/  MOV R3, 0x0 ;  /* 0x0000000000037802 */ /* 0x000fe20000000f00 */
[----:B------:R-:W-:Y:S02]  /*71e0*/  HFMA2 R12, -RZ, RZ, 0, 5.9604644775390625e-08 ;  /* 0x00000001ff0c7431 */ /* 0x000fe400000001ff */
[----:B-1----:R-:W-:Y:S02]  /*71f0*/  IMAD.MOV.U32 R8, RZ, RZ, 0x192 ;  /* 0x00000192ff087424 */ /* 0x002fe400078e00ff */
[----:B------:R-:W-:Y:S01]  /*7200*/  IMAD.MOV.U32 R13, RZ, RZ, RZ ;  /* 0x000000ffff0d7224 */ /* 0x000fe200078e00ff */
[----:B------:R-:W1:Y:S01]  /*7210*/  LDCU.64 UR6, c[0x4][0x78] ;  /* 0x01000f00ff0677ac */ /* 0x000e620008000a00 */
[----:B------:R-:W4:Y:S01]  /*7220*/  LDC.64 R2, c[0x4][R3] ;  /* 0x0100000003027b82 */ /* 0x000f220000000a00 */
[----:B------:R-:W5:Y:S01]  /*7230*/  LDCU.64 UR4, c[0x4][0x10] ;  /* 0x01000200ff0477ac */ /* 0x000f620008000a00 */
[----:B--2---:R-:W-:Y:S01]  /*7240*/  MOV R5, UR9 ;  /* 0x0000000900057c02 */ /* 0x004fe20008000f00 */
[----:B------:R-:W-:Y:S01]  /*7250*/  IMAD.U32 R4, RZ, RZ, UR8 ;  /* 0x00000008ff047e24 */ /* 0x000fe2000f8e00ff */
[----:B-1----:R-:W-:Y:S01]  /*7260*/  MOV R7, UR7 ;  /* 0x0000000700077c02 */ /* 0x002fe20008000f00 */
[----:B------:R-:W-:Y:S01]  /*7270*/  IMAD.U32 R6, RZ, RZ, UR6 ;  /* 0x00000006ff067e24 */ /* 0x000fe2000f8e00ff */
[----:B-----5:R-:W-:Y:S01]  /*7280*/  MOV R11, UR5 ;  /* 0x00000005000b7c02 */ /* 0x020fe20008000f00 */
[----:B------:R-:W-:Y:S02]  /*7290*/  IMAD.U32 R10, RZ, RZ, UR4 ;  /* 0x00000004ff0a7e24 */ /* 0x000fe4000f8e00ff */
[----:B------:R-:W-:Y:S07]  /*72a0*/  LEPC R20, `(.L_x_123) ;  /* 0x000000001014794e */ /* 0x000fee0000000000 */
[----:B---34-:R-:W-:Y:S05]  /*72b0*/  CALL.ABS.NOINC R2 ;  /* 0x0000000002007343 */ /* 0x018fea0003c00000 */
.L_x_123:
[----:B------:R-:W-:Y:S01]  /*72c0*/  ISETP.NE.AND P0, PT, R104, RZ, PT ;  /* 0x000000ff6800720c */ /* 0x000fe20003f05270 */
[----:B------:R-:W-:Y:S05]  /*72d0*/  WARPSYNC.ALL ;  /* 0x0000000000007948 */ /* 0x000fea0003800000 */
[----:B------:R-:W-:Y:S01]  /*72e0*/  R2UR UR4, R48 ;  /* 0x00000000300472ca */ /* 0x000fe200000e0000 */
[----:B------:R-:W-:Y:S01]  /*72f0*/  USHF.L.U32 UR8, UR43, 0xd, URZ ;  /* 0x0000000d2b087899 */ /* 0x000fe200080006ff */
[--C-:B-1----:R-:W-:Y:S01]  /*7300*/  HADD2.F32 R48, -RZ, R56.reuse.H0_H0 ;  /* 0x20000038ff307230 */ /* 0x102fe20000004100 */
[----:B------:R-:W-:Y:S01]  /*7310*/  IADD3 R106, PT, PT, R106, 0xd0, RZ ;  /* 0x000000d06a6a7810 */ /* 0x000fe20007ffe0ff */
[----:B------:R-:W-:Y:S01]  /*7320*/  HADD2.F32 R50, -RZ, R56.H1_H1 ;  /* 0x30000038ff327230 */ /* 0x000fe20000004100 */
[----:B------:R-:W-:Y:S01]  /*7330*/  BSSY.RECONVERGENT B0, `(.L_x_124) ;  /* 0x000008b000007945 */ /* 0x000fe20003800200 */
[--C-:B------:R-:W-:Y:S01]  /*7340*/  HADD2.F32 R51, -RZ, R57.reuse.H0_H0 ;  /* 0x20000039ff337230 */ /* 0x100fe20000004100 */
[----:B------:R-:W-:Y:S01]  /*7350*/  IADD3 R0, PT, PT, R103, UR8, RZ ;  /* 0x0000000867007c10 */ /* 0x000fe2000fffe0ff */
[----:B------:R-:W-:Y:S01]  /*7360*/  HADD2.F32 R52, -RZ, R57.H1_H1 ;  /* 0x30000039ff347230 */ /* 0x000fe20000004100 */
[----:B------:R-:W-:Y:S01]  /*7370*/  LOP3.LUT R106, R106, 0xfefffff8, RZ, 0xc0, !PT ;  /* 0xfefffff86a6a7812 */ /* 0x000fe200078ec0ff */
[--C-:B------:R-:W-:Y:S01]  /*7380*/  HADD2.F32 R53, -RZ, R58.reuse.H0_H0 ;  /* 0x2000003aff357230 */ /* 0x100fe20000004100 */
[-C--:B------:R-:W-:Y:S01]  /*7390*/  IADD3 R111, PT, PT, R111, R0.reuse, RZ ;  /* 0x000000006f6f7210 */ /* 0x080fe20007ffe0ff */
[----:B------:R-:W-:Y:S01]  /*73a0*/  HADD2.F32 R54, -RZ, R58.H1_H1 ;  /* 0x3000003aff367230 */ /* 0x000fe20000004100 */
[----:B------:R-:W1:Y:S01]  /*73b0*/  LDTM.x32 R4, tmem[UR4+0x20] ;  /* 0x00002004000479ee */ /* 0x000e6200082c0000 */
[----:B------:R-:W-:Y:S01]  /*73c0*/  NOP ;  /* 0x0000000000007918 */ /* 0x000fe20000000000 */
[----:B-1----:R1:W-:Y:S01]  /*73d0*/  SYNCS.ARRIVE.TRANS64.RED.A1T0 RZ, [R106+URZ], RZ ;  /* 0x000000ff6aff79a7 */ /* 0x0023e200081004ff */
[----:B------:R-:W-:Y:S01]  /*73e0*/  IADD3 R110, PT, PT, R110, R0, RZ ;  /* 0x000000006e6e7210 */ /* 0x000fe20007ffe0ff */
[--C-:B------:R-:W-:Y:S02]  /*73f0*/  HADD2.F32 R55, -RZ, R59.reuse.H0_H0 ;  /* 0x2000003bff377230 */ /* 0x100fe40000004100 */
[----:B------:R-:W-:Y:S02]  /*7400*/  HADD2.F32 R56, -RZ, R59.H1_H1 ;  /* 0x3000003bff387230 */ /* 0x000fe40000004100 */
[--C-:B------:R-:W-:Y:S02]  /*7410*/  HADD2.F32 R57, -RZ, R64.reuse.H0_H0 ;  /* 0x20000040ff397230 */ /* 0x100fe40000004100 */
[----:B------:R-:W-:Y:S02]  /*7420*/  HADD2.F32 R58, -RZ, R64.H1_H1 ;  /* 0x30000040ff3a7230 */ /* 0x000fe40000004100 */
[--C-:B------:R-:W-:Y:S02]  /*7430*/  HADD2.F32 R59, -RZ, R65.reuse.H0_H0 ;  /* 0x20000041ff3b7230 */ /* 0x100fe40000004100 */
[----:B---3--:R-:W-:Y:S02]  /*7440*/  HADD2.F32 R60, -RZ, R65.H1_H1 ;  /* 0x30000041ff3c7230 */ /* 0x008fe40000004100 */
[--C-:B------:R-:W-:Y:S02]  /*7450*/  HADD2.F32 R61, -RZ, R66.reuse.H0_H0 ;  /* 0x20000042ff3d7230 */ /* 0x100fe40000004100 */
[----:B------:R-:W-:Y:S02]  /*7460*/  HADD2.F32 R62, -RZ, R66.H1_H1 ;  /* 0x30000042ff3e7230 */ /* 0x000fe40000004100 */
[--C-:B------:R-:W-:Y:S02]  /*7470*/  HADD2.F32 R63, -RZ, R67.reuse.H0_H0 ;  /* 0x20000043ff3f7230 */ /* 0x100fe40000004100 */
[----:B------:R-:W-:Y:S02]  /*7480*/  HADD2.F32 R64, -RZ, R67.H1_H1 ;  /* 0x30000043ff407230 */ /* 0x000fe40000004100 */
[C---:B------:R-:W-:Y:S01]  /*7490*/  FMUL R4, R47.reuse, R4 ;  /* 0x000000042f047220 */ /* 0x040fe20000400000 */
[C---:B------:R-:W-:Y:S01]  /*74a0*/  FMUL R5, R47.reuse, R5 ;  /* 0x000000052f057220 */ /* 0x040fe20000400000 */
[C---:B------:R-:W-:Y:S01]  /*74b0*/  FMUL R6, R47.reuse, R6 ;  /* 0x000000062f067220 */ /* 0x040fe20000400000 */
[----:B------:R-:W-:Y:S01]  /*74c0*/  FMUL R7, R47, R7 ;  /* 0x000000072f077220 */ /* 0x000fe20000400000 */
[C---:B------:R-:W-:Y:S01]  /*74d0*/  FFMA R4, R49.reuse, R48, R4 ;  /* 0x0000003031047223 */ /* 0x040fe20000000004 */
[C---:B------:R-:W-:Y:S01]  /*74e0*/  FFMA R5, R49.reuse, R50, R5 ;  /* 0x0000003231057223 */ /* 0x040fe20000000005 */
[C---:B------:R-:W-:Y:S01]  /*74f0*/  FFMA R6, R49.reuse, R51, R6 ;  /* 0x0000003331067223 */ /* 0x040fe20000000006 */
[----:B------:R-:W-:Y:S01]  /*7500*/  FFMA R7, R49, R52, R7 ;  /* 0x0000003431077223 */ /* 0x000fe20000000007 */
[C---:B------:R-:W-:Y:S01]  /*7510*/  FMUL R8, R47.reuse, R8 ;  /* 0x000000082f087220 */ /* 0x040fe20000400000 */
[----:B------:R-:W-:Y:S01]  /*7520*/  FMUL R9, R47, R9 ;  /* 0x000000092f097220 */ /* 0x000fe20000400000 */
[----:B------:R-:W-:Y:S01]  /*7530*/  F2FP.F16.F32.PACK_AB R4, R5, R4 ;  /* 0x000000040504723e */ /* 0x000fe200000000ff */
[----:B------:R-:W-:Y:S01]  /*7540*/  FMUL R10, R47, R10 ;  /* 0x0000000a2f0a7220 */ /* 0x000fe20000400000 */
[----:B------:R-:W-:Y:S01]  /*7550*/  F2FP.F16.F32.PACK_AB R5, R7, R6 ;  /* 0x000000060705723e */ /* 0x000fe200000000ff */
[C---:B------:R-:W-:Y:S01]  /*7560*/  FFMA R8, R49.reuse, R53, R8 ;  /* 0x0000003531087223 */ /* 0x040fe20000000008 */
[C---:B------:R-:W-:Y:S01]  /*7570*/  FFMA R9, R49.reuse, R54, R9 ;  /* 0x0000003631097223 */ /* 0x040fe20000000009 */
[----:B------:R-:W-:Y:S01]  /*7580*/  FFMA R10, R49, R55, R10 ;  /* 0x00000037310a7223 */ /* 0x000fe2000000000a */
[C---:B------:R-:W-:Y:S01]  /*7590*/  FMUL R11, R47.reuse, R11 ;  /* 0x0000000b2f0b7220 */ /* 0x040fe20000400000 */
[C---:B------:R-:W-:Y:S01]  /*75a0*/  FMUL R0, R47.reuse, R12 ;  /* 0x0000000c2f007220 */ /* 0x040fe20000400000 */
[----:B------:R-:W-:Y:S01]  /*75b0*/  FMUL R2, R47, R13 ;  /* 0x0000000d2f027220 */ /* 0x000fe20000400000 */
[----:B------:R-:W-:Y:S01]  /*75c0*/  F2FP.F16.F32.PACK_AB R6, R9, R8 ;  /* 0x000000080906723e */ /* 0x000fe200000000ff */
[C---:B------:R-:W-:Y:S01]  /*75d0*/  FFMA R11, R49.reuse, R56, R11 ;  /* 0x00000038310b7223 */ /* 0x040fe2000000000b */
[C---:B------:R-:W-:Y:S01]  /*75e0*/  FFMA R0, R49.reuse, R57, R0 ;  /* 0x0000003931007223 */ /* 0x040fe20000000000 */
[----:B------:R-:W-:Y:S01]  /*75f0*/  FFMA R2, R49, R58, R2 ;  /* 0x0000003a31027223 */ /* 0x000fe20000000002 */
[C---:B------:R-:W-:Y:S01]  /*7600*/  FMUL R3, R47.reuse, R14 ;  /* 0x0000000e2f037220 */ /* 0x040fe20000400000 */
[C---:B------:R-:W-:Y:S01]  /*7610*/  FMUL R15, R47.reuse, R15 ;  /* 0x0000000f2f0f7220 */ /* 0x040fe20000400000 */
[C---:B------:R-:W-:Y:S01]  /*7620*/  FMUL R12, R47.reuse, R16 ;  /* 0x000000102f0c7220 */ /* 0x040fe20000400000 */
[----:B------:R-:W-:Y:S01]  /*7630*/  FMUL R13, R47, R17 ;  /* 0x000000112f0d7220 */ /* 0x000fe20000400000 */
[----:B------:R-:W-:Y:S01]  /*7640*/  FFMA R3, R49, R59, R3 ;  /* 0x0000003b31037223 */ /* 0x000fe20000000003 */
[----:B------:R-:W-:Y:S01]  /*7650*/  FMUL R14, R47, R18 ;  /* 0x000000122f0e7220 */ /* 0x000fe20000400000 */
[----:B------:R-:W-:Y:S01]  /*7660*/  FFMA R15, R49, R60, R15 ;  /* 0x0000003c310f7223 */ /* 0x000fe2000000000f */
[--C-:B------:R-:W-:Y:S02]  /*7670*/  HADD2.F32 R65, -RZ, R72.reuse.H0_H0 ;  /* 0x20000048ff417230 */ /* 0x100fe40000004100 */
[----:B------:R-:W-:Y:S01]  /*7680*/  FMUL R19, R47, R19 ;  /* 0x000000132f137220 */ /* 0x000fe20000400000 */
[----:B------:R-:W-:Y:S01]  /*7690*/  F2FP.F16.F32.PACK_AB R7, R11, R10 ;  /* 0x0000000a0b07723e */ /* 0x000fe200000000ff */
[----:B------:R-:W-:Y:S01]  /*76a0*/  FFMA R12, R49, R61, R12 ;  /* 0x0000003d310c7223 */ /* 0x000fe2000000000c */
[----:B------:R-:W-:Y:S02]  /*76b0*/  HADD2.F32 R66, -RZ, R72.H1_H1 ;  /* 0x30000048ff427230 */ /* 0x000fe40000004100 */
[----:B------:R-:W-:Y:S01]  /*76c0*/  FMUL R16, R47, R20 ;  /* 0x000000142f107220 */ /* 0x000fe20000400000 */
[----:B------:R-:W-:Y:S01]  /*76d0*/  FFMA R13, R49, R62, R13 ;  /* 0x0000003e310d7223 */ /* 0x000fe2000000000d */
[----:B------:R1:W-:Y:S01]  /*76e0*/  STS.128 [R103+UR8], R4 ;  /* 0x0000000467007988 */ /* 0x0003e20008000c08 */
[--C-:B------:R-:W-:Y:S02]  /*76f0*/  HADD2.F32 R67, -RZ, R73.reuse.H0_H0 ;  /* 0x20000049ff437230 */ /* 0x100fe40000004100 */
[----:B------:R-:W-:Y:S01]  /*7700*/  FMUL R17, R47, R21 ;  /* 0x000000152f117220 */ /* 0x000fe20000400000 */
[----:B------:R-:W-:Y:S01]  /*7710*/  FFMA R14, R49, R63, R14 ;  /* 0x0000003f310e7223 */ /* 0x000fe2000000000e */
[----:B------:R-:W-:Y:S02]  /*7720*/  HADD2.F32 R68, -RZ, R73.H1_H1 ;  /* 0x30000049ff447230 */ /* 0x000fe40000004100 */
[----:B------:R-:W-:Y:S01]  /*7730*/  FMUL R18, R47, R22 ;  /* 0x000000162f127220 */ /* 0x000fe20000400000 */
[----:B------:R-:W-:Y:S01]  /*7740*/  FFMA R19, R49, R64, R19 ;  /* 0x0000004031137223 */ /* 0x000fe20000000013 */
        /* <DEDUP_REMOVED lines=14> */
[----:B------:R-:W-:Y:S01]  /*7830*/  F2FP.F16.F32.PACK_AB R8, R2, R0 ;  /* 0x000000000208723e */ /* 0x000fe200000000ff */
[----:B------:R-:W-:Y:S01]  /*7840*/  FFMA R20, R49, R69, R20 ;  /* 0x0000004531147223 */ /* 0x000fe20000000014 */
[----:B------:R-:W-:Y:S01]  /*7850*/  F2FP.F16.F32.PACK_AB R9, R15, R3 ;  /* 0x000000030f09723e */ /* 0x000fe200000000ff */
[----:B------:R-:W-:Y:S01]  /*7860*/  HADD2.F32 R74, -RZ, R80.H1_H1 ;  /* 0x30000050ff4a7230 */ /* 0x000fe20000004100 */
[----:B------:R-:W-:Y:S01]  /*7870*/  F2FP.F16.F32.PACK_AB R10, R13, R12 ;  /* 0x0000000c0d0a723e */ /* 0x000fe200000000ff */
[----:B------:R-:W-:Y:S01]  /*7880*/  FMUL R24, R47, R28 ;  /* 0x0000001c2f187220 */ /* 0x000fe20000400000 */
[----:B------:R-:W-:Y:S01]  /*7890*/  F2FP.F16.F32.PACK_AB R11, R19, R14 ;  /* 0x0000000e130b723e */ /* 0x000fe200000000ff */
[----:B------:R-:W-:Y:S01]  /*78a0*/  FFMA R21, R49, R70, R21 ;  /* 0x0000004631157223 */ /* 0x000fe20000000015 */
[--C-:B------:R-:W-:Y:S02]  /*78b0*/  HADD2.F32 R75, -RZ, R81.reuse.H0_H0 ;  /* 0x20000051ff4b7230 */ /* 0x100fe40000004100 */
[----:B------:R-:W-:Y:S01]  /*78c0*/  FMUL R25, R47, R29 ;  /* 0x0000001d2f197220 */ /* 0x000fe20000400000 */
[----:B------:R-:W-:Y:S01]  /*78d0*/  FFMA R22, R49, R71, R22 ;  /* 0x0000004731167223 */ /* 0x000fe20000000016 */
[----:B------:R1:W-:Y:S01]  /*78e0*/  STS.128 [R111+0x10], R8 ;  /* 0x000010086f007388 */ /* 0x0003e20000000c00 */
        /* <DEDUP_REMOVED lines=28> */
[----:B------:R-:W-:Y:S02]  /*7ab0*/  F2FP.F16.F32.PACK_AB R27, R35, R30 ;  /* 0x0000001e231b723e */ /* 0x000fe400000000ff */
[----:B------:R-:W-:Y:S05]  /*7ac0*/  IADD3 R0, PT, PT, R102, R111, RZ ;  /* 0x0000006f66007210 */ /* 0x000fea0007ffe0ff */
        /* <DEDUP_REMOVED lines=9> */
[----:B------:R-:W-:Y:S02]  /*7b60*/  UIADD3 UR10, UP0, UPT, UR54, 0x680, URZ ;  /* 0x00000680360a7890 */ /* 0x000fe4000ff1e0ff */
[----:B------:R-:W-:Y:S02]  /*7b70*/  UIADD3 UR5, UPT, UPT, UR41, 0x20, URZ ;  /* 0x0000002029057890 */ /* 0x000fe4000fffe0ff */
[----:B------:R-:W-:Y:S02]  /*7b80*/  UIADD3 UR4, UPT, UPT, UR48, 0x200, UR8 ;  /* 0x0000020030047890 */ /* 0x000fe4000fffe008 */
[----:B------:R-:W-:Y:S01]  /*7b90*/  UIADD3.X UR11, UPT, UPT, URZ, UR55, URZ, UP0, !UPT ;  /* 0x00000037ff0b7290 */ /* 0x000fe200087fe4ff */
[----:B------:R-:W-:Y:S01]  /*7ba0*/  UMOV UR6, UR42 ;  /* 0x0000002a00067c82 */ /* 0x000fe20008000000 */
[----:B------:R-:W-:Y:S07]  /*7bb0*/  UMOV UR7, UR36 ;  /* 0x0000002400077c82 */ /* 0x000fee0008000000 */
[----:B------:R2:W-:Y:S02]  /*7bc0*/  UTMASTG.3D [UR4], [UR10] ;  /* 0x000000040a0073b5 */ /* 0x0005e40008010000 */
[----:B--2---:R0:W-:Y:S02]  /*7bd0*/  UTMACMDFLUSH ;  /* 0x00000000000079b7 */ /* 0x0041e40000000000 */
.L_x_125:
[----:B------:R-:W-:Y:S05]  /*7be0*/  BSYNC.RECONVERGENT B0 ;  /* 0x0000000000007941 */ /* 0x000fea0003800200 */
.L_x_124:
[----:B------:R-:W-:Y:S01]  /*7bf0*/  UIADD3 UR43, UPT, UPT, UR43, 0x1, URZ ;  /* 0x000000012b2b7890 */ /* 0x000fe2000fffe0ff */
[----:B------:R-:W-:Y:S03]  /*7c00*/  BSSY.RECONVERGENT B0, `(.L_x_126) ;  /* 0x0000008000007945 */ /* 0x000fe60003800200 */
[----:B------:R-:W-:Y:S04]  /*7c10*/  UISETP.NE.AND UP0, UPT, UR43, 0x3, UPT ;  /* 0x000000032b00788c */ /* 0x000fe8000bf05270 */
[----:B------:R-:W-:Y:S02]  /*7c20*/  UISETP.EQ.XOR UP1, UPT, UR40, 0x3, !UP0 ;  /* 0x000000032800788c */ /* 0x000fe4000c722a70 */
[----:B------:R-:W-:Y:S02]  /*7c30*/  USEL UR56, UR43, URZ, UP0 ;  /* 0x000000ff2b387287 */ /* 0x000fe40008000000 */
[----:B------:R-:W-:Y:S04]  /*7c40*/  USEL UR4, URZ, 0x1, !UP1 ;  /* 0x00000001ff047887 */ /* 0x000fe8000c800000 */
[----:B------:R-:W-:Y:S01]  /*7c50*/  ULOP3.LUT UR51, UR51, UR4, URZ, 0x3c, !UPT ;  /* 0x0000000433337292 */ /* 0x000fe2000f8e3cff */
[----:B------:R-:W-:Y:S11]  /*7c60*/  @P0 BRA `(.L_x_127) ;  /* 0x0000000000040947 */ /* 0x000ff60003800000 */
[----:B------:R-:W-:Y:S04]  /*7c70*/  DEPBAR.LE SB0, 0x1 ;  /* 0x000080400000791a */ /* 0x000fe80000000000 */
.L_x_127:
[----:B------:R-:W-:Y:S05]  /*7c80*/  BSYNC.RECONVERGENT B0 ;  /* 0x0000000000007941 */ /* 0x000fea0003800200 */
.L_x_126:
[----:B------:R-:W-:Y:S01]  /*7c90*/  BAR.SYNC.DEFER_BLOCKING 0x1, 0x80 ;  /* 0x0042000000007b1d */ /* 0x000fe20000010000 */
[----:B------:R-:W-:Y:S01]  /*7ca0*/  UISETP.NE.AND UP0, UPT, UR50, -0x2, UPT ;  /* 0xfffffffe3200788c */ /* 0x000fe2000bf05270 */
[----:B------:R-:W-:Y:S08]  /*7cb0*/  IADD3 R45, PT, PT, R45, 0x1, RZ ;  /* 0x000000012d2d7810 */ /* 0x000ff00007ffe0ff */
[----:B------:R-:W-:Y:S05]  /*7cc0*/  BRA.U !UP0, `(.L_x_128) ;  /* 0x0000000108287547 */ /* 0x000fea000b800000 */
[----:B------:R-:W-:Y:S01]  /*7cd0*/  ISETP.NE.AND P0, PT, R109, RZ, PT ;  /* 0x000000ff6d00720c */ /* 0x000fe20003f05270 */
[----:B------:R-:W-:Y:S01]  /*7ce0*/  IMAD.U32 R2, RZ, RZ, UR49 ;  /* 0x00000031ff027e24 */ /* 0x000fe2000f8e00ff */
[----:B------:R-:W-:Y:S01]  /*7cf0*/  UIADD3 UR49, UPT, UPT, UR49, 0x1, URZ ;  /* 0x0000000131317890 */ /* 0x000fe2000fffe0ff */
[----:B-1----:R-:W-:Y:S03]  /*7d00*/  IMAD.U32 R0, RZ, RZ, UR37 ;  /* 0x00000025ff007e24 */ /* 0x002fe6000f8e00ff */
[----:B------:R-:W-:Y:S04]  /*7d10*/  UISETP.NE.AND UP0, UPT, UR49, 0x3, UPT ;  /* 0x000000033100788c */ /* 0x000fe8000bf05270 */
[----:B------:R-:W-:Y:S03]  /*7d20*/  USEL UR49, UR49, URZ, UP0 ;  /* 0x000000ff31317287 */ /* 0x000fe60008000000 */
[----:B------:R-:W-:Y:S05]  /*7d30*/  @P0 LEA R2, R2, UR48, 0x3 ;  /* 0x0000003002020c11 */ /* 0x000fea000f8e18ff */
[----:B------:R-:W-:Y:S05]  /*7d40*/  @P0 VIADD R2, R2, 0x68 ;  /* 0x0000006802020836 */ /* 0x000fea0000000000 */
[----:B------:R-:W-:Y:S04]  /*7d50*/  @P0 PRMT R0, R0, 0x654, R2 ;  /* 0x0000065400000816 */ /* 0x000fe80000000002 */
[----:B------:R2:W-:Y:S03]  /*7d60*/  @P0 SYNCS.ARRIVE.TRANS64.RED.A1T0 RZ, [R0+URZ], RZ ;  /* 0x000000ff00ff09a7 */ /* 0x0005e600081004ff */
.L_x_128:
[----:B------:R-:W-:Y:S01]  /*7d70*/  ISETP.NE.AND P2, PT, R105, RZ, PT ;  /* 0x000000ff6900720c */ /* 0x000fe20003f45270 */
[----:B------:R-:W-:Y:S01]  /*7d80*/  UIADD3 UR50, UPT, UPT, UR50, 0x2, URZ ;  /* 0x0000000232327890 */ /* 0x000fe2000fffe0ff */
[----:B------:R-:W-:Y:S01]  /*7d90*/  ISETP.NE.AND P0, PT, R108, 0x2, PT ;  /* 0x000000026c00780c */ /* 0x000fe20003f05270 */
[----:B------:R-:W-:Y:S01]  /*7da0*/  IMAD.IADD R15, R43, 0x1, R90 ;  /* 0x000000012b0f7824 */ /* 0x000fe200078e025a */
[----:B------:R-:W-:Y:S01]  /*7db0*/  ISETP.NE.AND P1, PT, R45, 0x4, PT ;  /* 0x000000042d00780c */ /* 0x000fe20003f25270 */
[----:B------:R-:W-:Y:S01]  /*7dc0*/  IMAD.IADD R14, R44, 0x1, R91 ;  /* 0x000000012c0e7824 */ /* 0x000fe200078e025b */
[----:B------:R-:W-:Y:S02]  /*7dd0*/  SEL R2, RZ, 0x1, P0 ;  /* 0x00000001ff027807 */ /* 0x000fe40000000000 */
[----:B-12---:R-:W-:Y:S02]  /*7de0*/  SEL R0, RZ, 0x1, P1 ;  /* 0x00000001ff007807 */ /* 0x006fe40000800000 */
[----:B------:R-:W-:Y:S02]  /*7df0*/  LOP3.LUT R100, R100, R2, RZ, 0x3c, !PT ;  /* 0x0000000264647212 */ /* 0x000fe400078e3cff */
[----:B------:R-:W-:Y:S02]  /*7e00*/  LOP3.LUT R101, R101, R0, RZ, 0x3c, !PT ;  /* 0x0000000065657212 */ /* 0x000fe400078e3cff */
[----:B------:R-:W-:Y:S02]  /*7e10*/  @P2 R2UR UR36, R99 ;  /* 0x00000000632422ca */ /* 0x000fe400000e0000 */
[----:B------:R-:W-:Y:S02]  /*7e20*/  SEL R108, R108, RZ, P0 ;  /* 0x000000ff6c6c7207 */ /* 0x000fe40000000000 */
[----:B------:R-:W-:Y:S01]  /*7e30*/  SEL R45, R45, RZ, P1 ;  /* 0x000000ff2d2d7207 */ /* 0x000fe20000800000 */
[----:B------:R-:W-:Y:S10]  /*7e40*/  @P2 BRA `(.L_x_129) ;  /* 0xffffffd800082947 */ /* 0x000ff4000383ffff */
[----:B------:R-:W-:-:S09]  /*7e50*/  UISETP.NE.AND UP0, UPT, UR53, URZ, UPT ;  /* 0x000000ff3500728c */ /* 0x000fd2000bf05270 */
[----:B------:R-:W-:Y:S05]  /*7e60*/  BRA.U !UP0, `(.L_x_130) ;  /* 0x0000000108487547 */ /* 0x000fea000b800000 */
[----:B------:R-:W1:Y:S02]  /*7e70*/  LDCU.64 UR4, c[0x0][0x890] ;  /* 0x00011200ff0477ac */ /* 0x000e640008000a00 */
[----:B-1----:R-:W-:-:S04]  /*7e80*/  UISETP.NE.U32.AND UP0, UPT, UR4, URZ, UPT ;  /* 0x000000ff0400728c */ /* 0x002fc8000bf05070 */
[----:B------:R-:W-:-:S09]  /*7e90*/  UISETP.NE.AND.EX UP0, UPT, UR5, URZ, UPT, UP0 ;  /* 0x000000ff0500728c */ /* 0x000fd2000bf05300 */
[----:B------:R-:W-:Y:S05]  /*7ea0*/  BRA.U UP0, `(.L_x_131) ;  /* 0x00000001000c7547 */ /* 0x000fea000b800000 */
[----:B------:R-:W-:-:S13]  /*7eb0*/  FSETP.NEU.AND P0, PT, R49, RZ, PT ;  /* 0x000000ff3100720b */ /* 0x000fda0003f0d000 */
[----:B------:R-:W-:Y:S05]  /*7ec0*/  @!P0 EXIT ;  /* 0x000000000000894d */ /* 0x000fea0003800000 */
[----:B------:R-:W-:Y:S05]  /*7ed0*/  BRA `(.L_x_130) ;  /* 0x00000000002c7947 */ /* 0x000fea0003800000 */
.L_x_131:
[----:B------:R-:W-:Y:S01]  /*7ee0*/  ISETP.NE.AND P0, PT, R107, RZ, PT ;  /* 0x000000ff6b00720c */ /* 0x000fe20003f05270 */
[----:B------:R-:W-:-:S12]  /*7ef0*/  BSSY.RECONVERGENT B0, `(.L_x_130) ;  /* 0x0000009000007945 */ /* 0x000fd80003800200 */
[----:B------:R-:W-:Y:S05]  /*7f00*/  @P0 BRA `(.L_x_132) ;  /* 0x0000000000140947 */ /* 0x000fea0003800000 */
[----:B------:R-:W1:Y:S02]  /*7f10*/  LDCU.64 UR4, c[0x0][0x888] ;  /* 0x00011100ff0477ac */ /* 0x000e640008000a00 */
[----:B-1----:R-:W-:-:S04]  /*7f20*/  ISETP.NE.U32.AND P0, PT, RZ, UR4, PT ;  /* 0x00000004ff007c0c */ /* 0x002fc8000bf05070 */
[----:B------:R-:W-:-:S13]  /*7f30*/  ISETP.NE.AND.EX P0, PT, RZ, UR5, PT, P0 ;  /* 0x00000005ff007c0c */ /* 0x000fda000bf05300 */
[----:B------:R-:W-:Y:S05]  /*7f40*/  @!P0 EXIT ;  /* 0x000000000000894d */ /* 0x000fea0003800000 */
[----:B------:R-:W-:Y:S05]  /*7f50*/  BRA `(.L_x_133) ;  /* 0x0000000000087947 */ /* 0x000fea0003800000 */
.L_x_132:
[----:B------:R-:W-:-:S13]  /*7f60*/  FSETP.NEU.AND P0, PT, R49, RZ, PT ;  /* 0x000000ff3100720b */ /* 0x000fda0003f0d000 */
[----:B------:R-:W-:Y:S05]  /*7f70*/  @!P0 EXIT ;  /* 0x000000000000894d */ /* 0x000fea0003800000 */
.L_x_133:
[----:B------:R-:W-:Y:S05]  /*7f80*/  BSYNC.RECONVERGENT B0 ;  /* 0x0000000000007941 */ /* 0x000fea0003800200 */
.L_x_130:
[----:B------:R-:W-:Y:S01]  /*7f90*/  ULEA UR4, UR49, UR48, 0x3 ;  /* 0x0000003031047291 */ /* 0x000fe2000f8e18ff */
[----:B------:R-:W-:-:S04]  /*7fa0*/  DEPBAR.LE SB0, 0x0 ;  /* 0x000080000000791a */ /* 0x000fc80000000000 */
[----:B------:R-:W-:-:S04]  /*7fb0*/  UIADD3 UR4, UPT, UPT, UR4, 0x68, URZ ;  /* 0x0000006804047890 */ /* 0x000fc8000fffe0ff */
[----:B------:R-:W-:-:S09]  /*7fc0*/  UPRMT UR4, UR37, 0x654, UR4 ;  /* 0x0000065425047896 */ /* 0x000fd20008000004 */
[----:B------:R-:W-:Y:S01]  /*7fd0*/  SYNCS.ARRIVE.TRANS64.RED.A1T0 RZ, [UR4], RZ ;  /* 0x000000ffffff79a7 */ /* 0x000fe20008100404 */
[----:B------:R-:W-:Y:S05]  /*7fe0*/  EXIT ;  /* 0x000000000000794d */ /* 0x000fea0003800000 */
.L_x_24:
[----:B--2---:R2:W4:Y:S02]  /*7ff0*/  SYNCS.PHASECHK.TRANS64.TRYWAIT P0, [R2+URZ+0x100], R3 ;  /* 0x00010003020075a7 */ /* 0x00452400080011ff */
[----:B----4-:R-:W-:Y:S05]  /*8000*/  @!P0 NANOSLEEP.SYNCS 0x989680 ;  /* 0x009896800000895d */ /* 0x010fea0003900000 */
[----:B------:R-:W4:Y:S02]  /*8010*/  @!P0 SYNCS.PHASECHK.TRANS64 P0, [R2+URZ+0x100], R3 ;  /* 0x00010003020085a7 */ /* 0x000f2400080010ff */
[----:B----4-:R-:W-:Y:S05]  /*8020*/  @!P0 BRA `(.L_x_24) ;  /* 0xfffffffc00f08947 */ /* 0x010fea000383ffff */
[----:B------:R-:W-:Y:S05]  /*8030*/  BRA `(.L_x_134) ;  /* 0xffffff9400f47947 */ /* 0x000fea000383ffff */
.L_x_27:
[----:B------:R-:W-:-:S07]  /*8040*/  MOV R2, UR33 ;  /* 0x0000002100027c02 */ /* 0x000fce0008000f00 */
.L_x_135:
[----:B-1----:R1:W2:Y:S02]  /*8050*/  SYNCS.PHASECHK.TRANS64.TRYWAIT P0, [R2+URZ+0x28], R4 ;  /* 0x00002804020075a7 */ /* 0x0022a400080011ff */
[----:B--2---:R-:W-:Y:S05]  /*8060*/  @!P0 NANOSLEEP.SYNCS 0x989680 ;  /* 0x009896800000895d */ /* 0x004fea0003900000 */
[----:B------:R-:W2:Y:S02]  /*8070*/  @!P0 SYNCS.PHASECHK.TRANS64 P0, [R2+URZ+0x28], R4 ;  /* 0x00002804020085a7 */ /* 0x000ea400080010ff */
[----:B--2---:R-:W-:Y:S05]  /*8080*/  @!P0 BRA `(.L_x_135) ;  /* 0xfffffffc00f08947 */ /* 0x004fea000383ffff */
[----:B------:R-:W-:Y:S05]  /*8090*/  BRA `(.L_x_26) ;  /* 0xffffff98005c7947 */ /* 0x000fea000383ffff */
.L_x_34:
[----:B-1----:R-:W-:-:S07]  /*80a0*/  MOV R2, UR33 ;  /* 0x0000002100027c02 */ /* 0x002fce0008000f00 */
.L_x_136:
[----:B-1----:R1:W2:Y:S02]  /*80b0*/  SYNCS.PHASECHK.TRANS64.TRYWAIT P0, [R2+URZ+0x28], R4 ;  /* 0x00002804020075a7 */ /* 0x0022a400080011ff */
[----:B--2---:R-:W-:Y:S05]  /*80c0*/  @!P0 NANOSLEEP.SYNCS 0x989680 ;  /* 0x009896800000895d */ /* 0x004fea0003900000 */
[----:B------:R-:W2:Y:S02]  /*80d0*/  @!P0 SYNCS.PHASECHK.TRANS64 P0, [R2+URZ+0x28], R4 ;  /* 0x00002804020085a7 */ /* 0x000ea400080010ff */
[----:B--2---:R-:W-:Y:S05]  /*80e0*/  @!P0 BRA `(.L_x_136) ;  /* 0xfffffffc00f08947 */ /* 0x004fea000383ffff */
[----:B------:R-:W-:Y:S05]  /*80f0*/  BRA `(.L_x_33) ;  /* 0xffffff9c00487947 */ /* 0x000fea000383ffff */
.L_x_39:
[----:B-1----:R1:W2:Y:S02]  /*8100*/  SYNCS.PHASECHK.TRANS64.TRYWAIT P0, [R2+URZ+0x90], R3 ;  /* 0x00009003020075a7 */ /* 0x0022a400080011ff */
[----:B--2---:R-:W-:Y:S05]  /*8110*/  @!P0 NANOSLEEP.SYNCS 0x989680 ;  /* 0x009896800000895d */ /* 0x004fea0003900000 */
[----:B------:R-:W2:Y:S02]  /*8120*/  @!P0 SYNCS.PHASECHK.TRANS64 P0, [R2+URZ+0x90], R3 ;  /* 0x00009003020085a7 */ /* 0x000ea400080010ff */
[----:B--2---:R-:W-:Y:S05]  /*8130*/  @!P0 BRA `(.L_x_39) ;  /* 0xfffffffc00f08947 */ /* 0x004fea000383ffff */
[----:B------:R-:W-:Y:S05]  /*8140*/  BRA `(.L_x_137) ;  /* 0xffffffa000147947 */ /* 0x000fea000383ffff */
.L_x_43:
[----:B---3--:R-:W-:-:S07]  /*8150*/  MOV R0, UR5 ;  /* 0x0000000500007c02 */ /* 0x008fce0008000f00 */
.L_x_138:
[----:B-1----:R1:W2:Y:S02]  /*8160*/  SYNCS.PHASECHK.TRANS64.TRYWAIT P0, [R0+URZ], R2 ;  /* 0x00000002000075a7 */ /* 0x0022a400080011ff */
[----:B--2---:R-:W-:Y:S05]  /*8170*/  @!P0 NANOSLEEP.SYNCS 0x989680 ;  /* 0x009896800000895d */ /* 0x004fea0003900000 */
[----:B------:R-:W2:Y:S02]  /*8180*/  @!P0 SYNCS.PHASECHK.TRANS64 P0, [R0+URZ], R2 ;  /* 0x00000002000085a7 */ /* 0x000ea400080010ff */
[----:B--2---:R-:W-:Y:S05]  /*8190*/  @!P0 BRA `(.L_x_138) ;  /* 0xfffffffc00f08947 */ /* 0x004fea000383ffff */
[----:B------:R-:W-:Y:S05]  /*81a0*/  BRA `(.L_x_139) ;  /* 0xffffffa400847947 */ /* 0x000fea000383ffff */
.L_x_44:
[----:B---3--:R-:W-:-:S07]  /*81b0*/  MOV R0, UR5 ;  /* 0x0000000500007c02 */ /* 0x008fce0008000f00 */
.L_x_140:
[----:B-1----:R1:W2:Y:S02]  /*81c0*/  SYNCS.PHASECHK.TRANS64.TRYWAIT P0, [R0+URZ], R3 ;  /* 0x00000003000075a7 */ /* 0x0022a400080011ff */
[----:B--2---:R-:W-:Y:S05]  /*81d0*/  @!P0 NANOSLEEP.SYNCS 0x989680 ;  /* 0x009896800000895d */ /* 0x004fea0003900000 */
[----:B------:R-:W2:Y:S02]  /*81e0*/  @!P0 SYNCS.PHASECHK.TRANS64 P0, [R0+URZ], R3 ;  /* 0x00000003000085a7 */ /* 0x000ea400080010ff */
[----:B--2---:R-:W-:Y:S05]  /*81f0*/  @!P0 BRA `(.L_x_140) ;  /* 0xfffffffc00f08947 */ /* 0x004fea000383ffff */
[----:B------:R-:W-:Y:S05]  /*8200*/  BRA `(.L_x_141) ;  /* 0xffffffa400907947 */ /* 0x000fea000383ffff */
.L_x_45:
[----:B---3--:R-:W-:-:S07]  /*8210*/  MOV R0, UR5 ;  /* 0x0000000500007c02 */ /* 0x008fce0008000f00 */
.L_x_142:
[----:B-1----:R1:W2:Y:S02]  /*8220*/  SYNCS.PHASECHK.TRANS64.TRYWAIT P0, [R0+URZ], R3 ;  /* 0x00000003000075a7 */ /* 0x0022a400080011ff */
[----:B--2---:R-:W-:Y:S05]  /*8230*/  @!P0 NANOSLEEP.SYNCS 0x989680 ;  /* 0x009896800000895d */ /* 0x004fea0003900000 */
[----:B------:R-:W2:Y:S02]  /*8240*/  @!P0 SYNCS.PHASECHK.TRANS64 P0, [R0+URZ], R3 ;  /* 0x00000003000085a7 */ /* 0x000ea400080010ff */
[----:B--2---:R-:W-:Y:S05]  /*8250*/  @!P0 BRA `(.L_x_142) ;  /* 0xfffffffc00f08947 */ /* 0x004fea000383ffff */
[----:B------:R-:W-:Y:S05]  /*8260*/  BRA `(.L_x_143) ;  /* 0xffffffa4009c7947 */ /* 0x000fea000383ffff */
.L_x_46:
[----:B---3--:R-:W-:-:S07]  /*8270*/  MOV R0, UR5 ;  /* 0x0000000500007c02 */ /* 0x008fce0008000f00 */
.L_x_144:
[----:B-1----:R1:W2:Y:S02]  /*8280*/  SYNCS.PHASECHK.TRANS64.TRYWAIT P0, [R0+URZ], R3 ;  /* 0x00000003000075a7 */ /* 0x0022a400080011ff */
[----:B--2---:R-:W-:Y:S05]  /*8290*/  @!P0 NANOSLEEP.SYNCS 0x989680 ;  /* 0x009896800000895d */ /* 0x004fea0003900000 */
[----:B------:R-:W2:Y:S02]  /*82a0*/  @!P0 SYNCS.PHASECHK.TRANS64 P0, [R0+URZ], R3 ;  /* 0x00000003000085a7 */ /* 0x000ea400080010ff */
[----:B--2---:R-:W-:Y:S05]  /*82b0*/  @!P0 BRA `(.L_x_144) ;  /* 0xfffffffc00f08947 */ /* 0x004fea000383ffff */
[----:B------:R-:W-:Y:S05]  /*82c0*/  BRA `(.L_x_145) ;  /* 0xffffffa400a87947 */ /* 0x000fea000383ffff */
.L_x_49:
[----:B-1----:R1:W2:Y:S02]  /*82d0*/  SYNCS.PHASECHK.TRANS64.TRYWAIT P0, [R0+URZ+0xf0], R4 ;  /* 0x0000f004000075a7 */ /* 0x0022a400080011ff */
[----:B--2---:R-:W-:Y:S05]  /*82e0*/  @!P0 NANOSLEEP.SYNCS 0x989680 ;  /* 0x009896800000895d */ /* 0x004fea0003900000 */
[----:B------:R-:W2:Y:S02]  /*82f0*/  @!P0 SYNCS.PHASECHK.TRANS64 P0, [R0+URZ+0xf0], R4 ;  /* 0x0000f004000085a7 */ /* 0x000ea400080010ff */
[----:B--2---:R-:W-:Y:S05]  /*8300*/  @!P0 BRA `(.L_x_49) ;  /* 0xfffffffc00f08947 */ /* 0x004fea000383ffff */
[----:B------:R-:W-:Y:S05]  /*8310*/  BRA `(.L_x_146) ;  /* 0xffffffa800087947 */ /* 0x000fea000383ffff */
.L_x_50:
[----:B------:R-:W-:-:S07]  /*8320*/  MOV R0, UR5 ;  /* 0x0000000500007c02 */ /* 0x000fce0008000f00 */
.L_x_147:
[----:B-1----:R1:W2:Y:S02]  /*8330*/  SYNCS.PHASECHK.TRANS64.TRYWAIT P0, [R0+URZ+0xa0], R5 ;  /* 0x0000a005000075a7 */ /* 0x0022a400080011ff */
[----:B--2---:R-:W-:Y:S05]  /*8340*/  @!P0 NANOSLEEP.SYNCS 0x989680 ;  /* 0x009896800000895d */ /* 0x004fea0003900000 */
[----:B------:R-:W2:Y:S02]  /*8350*/  @!P0 SYNCS.PHASECHK.TRANS64 P0, [R0+URZ+0xa0], R5 ;  /* 0x0000a005000085a7 */ /* 0x000ea400080010ff */
[----:B--2---:R-:W-:Y:S05]  /*8360*/  @!P0 BRA `(.L_x_147) ;  /* 0xfffffffc00f08947 */ /* 0x004fea000383ffff */
[----:B------:R-:W-:Y:S05]  /*8370*/  BRA `(.L_x_148) ;  /* 0xffffffa800187947 */ /* 0x000fea000383ffff */
.L_x_51:
[----:B-1----:R1:W2:Y:S02]  /*8380*/  SYNCS.PHASECHK.TRANS64.TRYWAIT P1, [R0+URZ+0x90], R4 ;  /* 0x00009004000075a7 */ /* 0x0022a400080211ff */
[----:B--2---:R-:W-:Y:S05]  /*8390*/  @!P1 NANOSLEEP.SYNCS 0x989680 ;  /* 0x009896800000995d */ /* 0x004fea0003900000 */
[----:B------:R-:W2:Y:S02]  /*83a0*/  @!P1 SYNCS.PHASECHK.TRANS64 P1, [R0+URZ+0x90], R4 ;  /* 0x00009004000095a7 */ /* 0x000ea400080210ff */
[----:B--2---:R-:W-:Y:S05]  /*83b0*/  @!P1 BRA `(.L_x_51) ;  /* 0xfffffffc00f09947 */ /* 0x004fea000383ffff */
[----:B------:R-:W-:Y:S05]  /*83c0*/  BRA `(.L_x_149) ;  /* 0xffffffa800487947 */ /* 0x000fea000383ffff */
.L_x_54:
[----:B------:R-:W-:-:S07]  /*83d0*/  MOV R0, UR5 ;  /* 0x0000000500007c02 */ /* 0x000fce0008000f00 */
.L_x_150:
[----:B-1----:R1:W2:Y:S02]  /*83e0*/  SYNCS.PHASECHK.TRANS64.TRYWAIT P0, [R0+URZ+0xa0], R2 ;  /* 0x0000a002000075a7 */ /* 0x0022a400080011ff */
[----:B--2---:R-:W-:Y:S05]  /*83f0*/  @!P0 NANOSLEEP.SYNCS 0x989680 ;  /* 0x009896800000895d */ /* 0x004fea0003900000 */
[----:B------:R-:W2:Y:S02]  /*8400*/  @!P0 SYNCS.PHASECHK.TRANS64 P0, [R0+URZ+0xa0], R2 ;  /* 0x0000a002000085a7 */ /* 0x000ea400080010ff */
[----:B--2---:R-:W-:Y:S05]  /*8410*/  @!P0 BRA `(.L_x_150) ;  /* 0xfffffffc00f08947 */ /* 0x004fea000383ffff */
[----:B------:R-:W-:Y:S05]  /*8420*/  BRA `(.L_x_53) ;  /* 0xffffffa8009c7947 */ /* 0x000fea000383ffff */
.L_x_63:
[----:B-1----:R-:W-:-:S04]  /*8430*/  MOV R4, UR6 ;  /* 0x0000000600047c02 */ /* 0x002fc80008000f00 */
[----:B------:R1:W2:Y:S03]  /*8440*/  SYNCS.PHASECHK.TRANS64.TRYWAIT P0, [R4+URZ+0x8], R5 ;  /* 0x00000805040075a7 */ /* 0x0002a600080011ff */
[----:B--2---:R-:W-:Y:S05]  /*8450*/  @!P0 NANOSLEEP.SYNCS 0x989680 ;  /* 0x009896800000895d */ /* 0x004fea0003900000 */
[----:B------:R-:W2:Y:S02]  /*8460*/  @!P0 SYNCS.PHASECHK.TRANS64 P0, [R4+URZ+0x8], R5 ;  /* 0x00000805040085a7 */ /* 0x000ea400080010ff */
[----:B--2---:R-:W-:Y:S05]  /*8470*/  @!P0 BRA `(.L_x_63) ;  /* 0xfffffffc00ec8947 */ /* 0x004fea000383ffff */
[----:B------:R-:W-:Y:S05]  /*8480*/  BRA `(.L_x_62) ;  /* 0xffffffac00507947 */ /* 0x000fea000383ffff */
.L_x_65:
[----:B------:R-:W-:Y:S01]  /*8490*/  BSSY B0, `(.L_x_151) ;  /* 0x0000006000007945 */ /* 0x000fe20003800000 */
[----:B------:R-:W-:-:S07]  /*84a0*/  MOV R15, 0xffffffff ;  /* 0xffffffff000f7802 */ /* 0x000fce0000000f00 */
[----:B-1---5:R-:W-:Y:S05]  /*84b0*/  WARPSYNC.COLLECTIVE R15, `(.L_x_152) ;  /* 0x000000000f0c7348 */ /* 0x022fea0003c00000 */
[----:B------:R-:W-:Y:S02]  /*84c0*/  ELECT P6, UR79, PT ;  /* 0x00000000004f782f */ /* 0x000fe400038c0000 */
[----:B------:R-:W-:Y:S01]  /*84d0*/  MOV R14, UR79 ;  /* 0x0000004f000e7c02 */ /* 0x000fe20008000f00 */
[----:B-1---5:R-:W-:Y:S10]  /*84e0*/  ENDCOLLECTIVE ;  /* 0x000000000000791b */ /* 0x022ff40003800000 */
.L_x_152:
[----:B------:R-:W-:Y:S05]  /*84f0*/  BSYNC B0 ;  /* 0x0000000000007941 */ /* 0x000fea0003800000 */
.L_x_151:
[----:B------:R-:W-:Y:S05]  /*8500*/  BRA `(.L_x_153) ;  /* 0xffffffac00807947 */ /* 0x000fea000383ffff */
.L_x_67:
[----:B-1----:R-:W-:-:S04]  /*8510*/  MOV R2, UR6 ;  /* 0x0000000600027c02 */ /* 0x002fc80008000f00 */
[----:B------:R1:W2:Y:S03]  /*8520*/  SYNCS.PHASECHK.TRANS64.TRYWAIT P0, [R2+URZ+0x8], R3 ;  /* 0x00000803020075a7 */ /* 0x0002a600080011ff */
[----:B--2---:R-:W-:Y:S05]  /*8530*/  @!P0 NANOSLEEP.SYNCS 0x989680 ;  /* 0x009896800000895d */ /* 0x004fea0003900000 */
[----:B------:R-:W2:Y:S02]  /*8540*/  @!P0 SYNCS.PHASECHK.TRANS64 P0, [R2+URZ+0x8], R3 ;  /* 0x00000803020085a7 */ /* 0x000ea400080010ff */
[----:B--2---:R-:W-:Y:S05]  /*8550*/  @!P0 BRA `(.L_x_67) ;  /* 0xfffffffc00ec8947 */ /* 0x004fea000383ffff */
[----:B------:R-:W-:Y:S05]  /*8560*/  BRA `(.L_x_66) ;  /* 0xffffffac00847947 */ /* 0x000fea000383ffff */
.L_x_68:
[----:B-1----:R1:W2:Y:S02]  /*8570*/  SYNCS.PHASECHK.TRANS64.TRYWAIT P0, [R0+URZ+0x90], R4 ;  /* 0x00009004000075a7 */ /* 0x0022a400080011ff */
[----:B--2---:R-:W-:Y:S05]  /*8580*/  @!P0 NANOSLEEP.SYNCS 0x989680 ;  /* 0x009896800000895d */ /* 0x004fea0003900000 */
[----:B------:R-:W2:Y:S02]  /*8590*/  @!P0 SYNCS.PHASECHK.TRANS64 P0, [R0+URZ+0x90], R4 ;  /* 0x00009004000085a7 */ /* 0x000ea400080010ff */
[----:B--2---:R-:W-:Y:S05]  /*85a0*/  @!P0 BRA `(.L_x_68) ;  /* 0xfffffffc00f08947 */ /* 0x004fea000383ffff */
[----:B------:R-:W-:Y:S05]  /*85b0*/  BRA `(.L_x_154) ;  /* 0xffffffb000907947 */ /* 0x000fea000383ffff */
.L_x_70:
[----:B------:R-:W-:-:S07]  /*85c0*/  MOV R0, UR8 ;  /* 0x0000000800007c02 */ /* 0x000fce0008000f00 */
.L_x_155:
[----:B-1----:R1:W2:Y:S02]  /*85d0*/  SYNCS.PHASECHK.TRANS64.TRYWAIT P0, [R0+URZ+0xd0], R4 ;  /* 0x0000d004000075a7 */ /* 0x0022a400080011ff */
[----:B--2---:R-:W-:Y:S05]  /*85e0*/  @!P0 NANOSLEEP.SYNCS 0x989680 ;  /* 0x009896800000895d */ /* 0x004fea0003900000 */
[----:B------:R-:W2:Y:S02]  /*85f0*/  @!P0 SYNCS.PHASECHK.TRANS64 P0, [R0+URZ+0xd0], R4 ;  /* 0x0000d004000085a7 */ /* 0x000ea400080010ff */
[----:B--2---:R-:W-:Y:S05]  /*8600*/  @!P0 BRA `(.L_x_155) ;  /* 0xfffffffc00f08947 */ /* 0x004fea000383ffff */
[----:B------:R-:W-:Y:S05]  /*8610*/  BRA `(.L_x_156) ;  /* 0xffffffb000dc7947 */ /* 0x000fea000383ffff */
.L_x_73:
[----:B------:R-:W-:Y:S07]  /*8620*/  MOV R0, UR14 ;  /* 0x0000000e00007c02 */ /* 0x000fee0008000f00 */
.L_x_157:
[----:B-1----:R1:W2:Y:S02]  /*8630*/  SYNCS.PHASECHK.TRANS64.TRYWAIT P0, [R0+URZ], R4 ;  /* 0x00000004000075a7 */ /* 0x0022a400080011ff */
[----:B--2---:R-:W-:Y:S05]  /*8640*/  @!P0 NANOSLEEP.SYNCS 0x989680 ;  /* 0x009896800000895d */ /* 0x004fea0003900000 */
[----:B------:R-:W2:Y:S02]  /*8650*/  @!P0 SYNCS.PHASECHK.TRANS64 P0, [R0+URZ], R4 ;  /* 0x00000004000085a7 */ /* 0x000ea400080010ff */
[----:B--2---:R-:W-:Y:S05]  /*8660*/  @!P0 BRA `(.L_x_157) ;  /* 0xfffffffc00f08947 */ /* 0x004fea000383ffff */
[----:B------:R-:W-:Y:S05]  /*8670*/  BRA `(.L_x_72) ;  /* 0xffffffb000f07947 */ /* 0x000fea000383ffff */
.L_x_77:
[----:B-1----:R-:W-:-:S07]  /*8680*/  MOV R0, UR8 ;  /* 0x0000000800007c02 */ /* 0x002fce0008000f00 */
.L_x_158:
[----:B-1----:R1:W2:Y:S02]  /*8690*/  SYNCS.PHASECHK.TRANS64.TRYWAIT P0, [R0+URZ], R2 ;  /* 0x00000002000075a7 */ /* 0x0022a400080011ff */
[----:B--2---:R-:W-:Y:S05]  /*86a0*/  @!P0 NANOSLEEP.SYNCS 0x989680 ;  /* 0x009896800000895d */ /* 0x004fea0003900000 */
[----:B------:R-:W2:Y:S02]  /*86b0*/  @!P0 SYNCS.PHASECHK.TRANS64 P0, [R0+URZ], R2 ;  /* 0x00000002000085a7 */ /* 0x000ea400080010ff */
[----:B--2---:R-:W-:Y:S05]  /*86c0*/  @!P0 BRA `(.L_x_158) ;  /* 0xfffffffc00f08947 */ /* 0x004fea000383ffff */
[----:B------:R-:W-:Y:S05]  /*86d0*/  BRA `(.L_x_159) ;  /* 0xffffffb800347947 */ /* 0x000fea000383ffff */
.L_x_78:
[----:B------:R-:W-:-:S07]  /*86e0*/  MOV R0, UR8 ;  /* 0x0000000800007c02 */ /* 0x000fce0008000f00 */
.L_x_160:
[----:B-1----:R1:W2:Y:S02]  /*86f0*/  SYNCS.PHASECHK.TRANS64.TRYWAIT P0, [R0+URZ], R3 ;  /* 0x00000003000075a7 */ /* 0x0022a400080011ff */
[----:B--2---:R-:W-:Y:S05]  /*8700*/  @!P0 NANOSLEEP.SYNCS 0x989680 ;  /* 0x009896800000895d */ /* 0x004fea0003900000 */
[----:B------:R-:W2:Y:S02]  /*8710*/  @!P0 SYNCS.PHASECHK.TRANS64 P0, [R0+URZ], R3 ;  /* 0x00000003000085a7 */ /* 0x000ea400080010ff */
[----:B--2---:R-:W-:Y:S05]  /*8720*/  @!P0 BRA `(.L_x_160) ;  /* 0xfffffffc00f08947 */ /* 0x004fea000383ffff */
[----:B------:R-:W-:Y:S05]  /*8730*/  BRA `(.L_x_161) ;  /* 0xffffffb800407947 */ /* 0x000fea000383ffff */
.L_x_79:
[----:B------:R-:W-:-:S07]  /*8740*/  MOV R0, UR8 ;  /* 0x0000000800007c02 */ /* 0x000fce0008000f00 */
.L_x_162:
[----:B-1----:R1:W2:Y:S02]  /*8750*/  SYNCS.PHASECHK.TRANS64.TRYWAIT P0, [R0+URZ], R3 ;  /* 0x00000003000075a7 */ /* 0x0022a400080011ff */
[----:B--2---:R-:W-:Y:S05]  /*8760*/  @!P0 NANOSLEEP.SYNCS 0x989680 ;  /* 0x009896800000895d */ /* 0x004fea0003900000 */
[----:B------:R-:W2:Y:S02]  /*8770*/  @!P0 SYNCS.PHASECHK.TRANS64 P0, [R0+URZ], R3 ;  /* 0x00000003000085a7 */ /* 0x000ea400080010ff */
[----:B--2---:R-:W-:Y:S05]  /*8780*/  @!P0 BRA `(.L_x_162) ;  /* 0xfffffffc00f08947 */ /* 0x004fea000383ffff */
[----:B------:R-:W-:Y:S05]  /*8790*/  BRA `(.L_x_163) ;  /* 0xffffffb8004c7947 */ /* 0x000fea000383ffff */
.L_x_82:
[----:B------:R-:W-:-:S07]  /*87a0*/  MOV R0, UR7 ;  /* 0x0000000700007c02 */ /* 0x000fce0008000f00 */
.L_x_164:
[----:B-1----:R1:W2:Y:S02]  /*87b0*/  SYNCS.PHASECHK.TRANS64.TRYWAIT P1, [R0+URZ+0x110], R2 ;  /* 0x00011002000075a7 */ /* 0x0022a400080211ff */
[----:B--2---:R-:W-:Y:S05]  /*87c0*/  @!P1 NANOSLEEP.SYNCS 0x989680 ;  /* 0x009896800000995d */ /* 0x004fea0003900000 */
[----:B------:R-:W2:Y:S02]  /*87d0*/  @!P1 SYNCS.PHASECHK.TRANS64 P1, [R0+URZ+0x110], R2 ;  /* 0x00011002000095a7 */ /* 0x000ea400080210ff */
[----:B--2---:R-:W-:Y:S05]  /*87e0*/  @!P1 BRA `(.L_x_164) ;  /* 0xfffffffc00f09947 */ /* 0x004fea000383ffff */
[----:B------:R-:W-:Y:S05]  /*87f0*/  BRA `(.L_x_165) ;  /* 0xffffffb800987947 */ /* 0x000fea000383ffff */
.L_x_87:
[----:B--2---:R2:W4:Y:S02]  /*8800*/  SYNCS.PHASECHK.TRANS64.TRYWAIT P0, [R0+URZ+0x90], R2 ;  /* 0x00009002000075a7 */ /* 0x00452400080011ff */
[----:B----4-:R-:W-:Y:S05]  /*8810*/  @!P0 NANOSLEEP.SYNCS 0x989680 ;  /* 0x009896800000895d */ /* 0x010fea0003900000 */
[----:B------:R-:W4:Y:S02]  /*8820*/  @!P0 SYNCS.PHASECHK.TRANS64 P0, [R0+URZ+0x90], R2 ;  /* 0x00009002000085a7 */ /* 0x000f2400080010ff */
[----:B----4-:R-:W-:Y:S05]  /*8830*/  @!P0 BRA `(.L_x_87) ;  /* 0xfffffffc00f08947 */ /* 0x010fea000383ffff */
[----:B------:R-:W-:Y:S05]  /*8840*/  BRA `(.L_x_166) ;  /* 0xffffffbc009c7947 */ /* 0x000fea000383ffff */
.L_x_90:
[----:B------:R-:W-:Y:S07]  /*8850*/  MOV R0, UR6 ;  /* 0x0000000600007c02 */ /* 0x000fee0008000f00 */
.L_x_167:
[----:B--2---:R2:W4:Y:S02]  /*8860*/  SYNCS.PHASECHK.TRANS64.TRYWAIT P0, [R0+URZ+0x88], R2 ;  /* 0x00008802000075a7 */ /* 0x00452400080011ff */
[----:B----4-:R-:W-:Y:S05]  /*8870*/  @!P0 NANOSLEEP.SYNCS 0x989680 ;  /* 0x009896800000895d */ /* 0x010fea0003900000 */
[----:B------:R-:W4:Y:S02]  /*8880*/  @!P0 SYNCS.PHASECHK.TRANS64 P0, [R0+URZ+0x88], R2 ;  /* 0x00008802000085a7 */ /* 0x000f2400080010ff */
[----:B----4-:R-:W-:Y:S05]  /*8890*/  @!P0 BRA `(.L_x_167) ;  /* 0xfffffffc00f08947 */ /* 0x010fea000383ffff */
[----:B------:R-:W-:Y:S05]  /*88a0*/  BRA `(.L_x_89) ;  /* 0xffffffc0007c7947 */ /* 0x000fea000383ffff */
.L_x_93:
[----:B------:R-:W-:Y:S07]  /*88b0*/  MOV R0, UR15 ;  /* 0x0000000f00007c02 */ /* 0x000fee0008000f00 */
.L_x_168:
[----:B-1----:R1:W2:Y:S02]  /*88c0*/  SYNCS.PHASECHK.TRANS64.TRYWAIT P0, [R0+URZ+0x68], R9 ;  /* 0x00006809000075a7 */ /* 0x0022a400080011ff */
[----:B--2---:R-:W-:Y:S05]  /*88d0*/  @!P0 NANOSLEEP.SYNCS 0x989680 ;  /* 0x009896800000895d */ /* 0x004fea0003900000 */
[----:B------:R-:W2:Y:S02]  /*88e0*/  @!P0 SYNCS.PHASECHK.TRANS64 P0, [R0+URZ+0x68], R9 ;  /* 0x00006809000085a7 */ /* 0x000ea400080010ff */
[----:B--2---:R-:W-:Y:S05]  /*88f0*/  @!P0 BRA `(.L_x_168) ;  /* 0xfffffffc00f08947 */ /* 0x004fea000383ffff */
[----:B------:R-:W-:Y:S05]  /*8900*/  BRA `(.L_x_169) ;  /* 0xffffffc000f47947 */ /* 0x000fea000383ffff */
.L_x_94:
[----:B------:R-:W-:Y:S07]  /*8910*/  MOV R0, UR13 ;  /* 0x0000000d00007c02 */ /* 0x000fee0008000f00 */
.L_x_170:
[----:B-1----:R1:W2:Y:S02]  /*8920*/  SYNCS.PHASECHK.TRANS64.TRYWAIT P0, [R0+URZ+0x68], R14 ;  /* 0x0000680e000075a7 */ /* 0x0022a400080011ff */
[----:B--2---:R-:W-:Y:S05]  /*8930*/  @!P0 NANOSLEEP.SYNCS 0x989680 ;  /* 0x009896800000895d */ /* 0x004fea0003900000 */
[----:B------:R-:W2:Y:S02]  /*8940*/  @!P0 SYNCS.PHASECHK.TRANS64 P0, [R0+URZ+0x68], R14 ;  /* 0x0000680e000085a7 */ /* 0x000ea400080010ff */
[----:B--2---:R-:W-:Y:S05]  /*8950*/  @!P0 BRA `(.L_x_170) ;  /* 0xfffffffc00f08947 */ /* 0x004fea000383ffff */
[----:B------:R-:W-:Y:S05]  /*8960*/  BRA `(.L_x_171) ;  /* 0xffffffc400947947 */ /* 0x000fea000383ffff */
.L_x_96:
[----:B------:R-:W-:-:S07]  /*8970*/  MOV R0, UR4 ;  /* 0x0000000400007c02 */ /* 0x000fce0008000f00 */
.L_x_172:
[----:B-1----:R1:W4:Y:S02]  /*8980*/  SYNCS.PHASECHK.TRANS64.TRYWAIT P0, [R0+URZ], R2 ;  /* 0x00000002000075a7 */ /* 0x00232400080011ff */
[----:B----4-:R-:W-:Y:S05]  /*8990*/  @!P0 NANOSLEEP.SYNCS 0x989680 ;  /* 0x009896800000895d */ /* 0x010fea0003900000 */
[----:B------:R-:W4:Y:S02]  /*89a0*/  @!P0 SYNCS.PHASECHK.TRANS64 P0, [R0+URZ], R2 ;  /* 0x00000002000085a7 */ /* 0x000f2400080010ff */
[----:B----4-:R-:W-:Y:S05]  /*89b0*/  @!P0 BRA `(.L_x_172) ;  /* 0xfffffffc00f08947 */ /* 0x010fea000383ffff */
[----:B------:R-:W-:Y:S05]  /*89c0*/  BRA `(.L_x_173) ;  /* 0xffffffc800207947 */ /* 0x000fea000383ffff */
.L_x_97:
[----:B------:R-:W-:-:S07]  /*89d0*/  MOV R0, UR4 ;  /* 0x0000000400007c02 */ /* 0x000fce0008000f00 */
.L_x_174:
[----:B-1----:R1:W4:Y:S02]  /*89e0*/  SYNCS.PHASECHK.TRANS64.TRYWAIT P0, [R0+URZ], R2 ;  /* 0x00000002000075a7 */ /* 0x00232400080011ff */
[----:B----4-:R-:W-:Y:S05]  /*89f0*/  @!P0 NANOSLEEP.SYNCS 0x989680 ;  /* 0x009896800000895d */ /* 0x010fea0003900000 */
[----:B------:R-:W4:Y:S02]  /*8a00*/  @!P0 SYNCS.PHASECHK.TRANS64 P0, [R0+URZ], R2 ;  /* 0x00000002000085a7 */ /* 0x000f2400080010ff */
[----:B----4-:R-:W-:Y:S05]  /*8a10*/  @!P0 BRA `(.L_x_174) ;  /* 0xfffffffc00f08947 */ /* 0x010fea000383ffff */
[----:B------:R-:W-:Y:S05]  /*8a20*/  BRA `(.L_x_175) ;  /* 0xffffffc8002c7947 */ /* 0x000fea000383ffff */
.L_x_99:
[----:B--2---:R2:W4:Y:S02]  /*8a30*/  SYNCS.PHASECHK.TRANS64.TRYWAIT P0, [R0+URZ+0x90], R2 ;  /* 0x00009002000075a7 */ /* 0x00452400080011ff */
[----:B----4-:R-:W-:Y:S05]  /*8a40*/  @!P0 NANOSLEEP.SYNCS 0x989680 ;  /* 0x009896800000895d */ /* 0x010fea0003900000 */
[----:B------:R-:W4:Y:S02]  /*8a50*/  @!P0 SYNCS.PHASECHK.TRANS64 P0, [R0+URZ+0x90], R2 ;  /* 0x00009002000085a7 */ /* 0x000f2400080010ff */
[----:B----4-:R-:W-:Y:S05]  /*8a60*/  @!P0 BRA `(.L_x_99) ;  /* 0xfffffffc00f08947 */ /* 0x010fea000383ffff */
[----:B------:R-:W-:Y:S05]  /*8a70*/  BRA `(.L_x_176) ;  /* 0xffffffcc00107947 */ /* 0x000fea000383ffff */
.L_x_109:
[----:B-1----:R1:W3:Y:S02]  /*8a80*/  SYNCS.PHASECHK.TRANS64.TRYWAIT P1, [R0+URZ+0x50], R3 ;  /* 0x00005003000075a7 */ /* 0x0022e400080211ff */
[----:B---3--:R-:W-:Y:S05]  /*8a90*/  @!P1 NANOSLEEP.SYNCS 0x989680 ;  /* 0x009896800000995d */ /* 0x008fea0003900000 */
[----:B------:R-:W3:Y:S02]  /*8aa0*/  @!P1 SYNCS.PHASECHK.TRANS64 P1, [R0+URZ+0x50], R3 ;  /* 0x00005003000095a7 */ /* 0x000ee400080210ff */
[----:B---3--:R-:W-:Y:S05]  /*8ab0*/  @!P1 BRA `(.L_x_109) ;  /* 0xfffffffc00f09947 */ /* 0x008fea000383ffff */
[----:B------:R-:W-:Y:S05]  /*8ac0*/  BRA `(.L_x_108) ;  /* 0xffffffd800407947 */ /* 0x000fea000383ffff */
.L_x_111:
[----:B-1----:R1:W4:Y:S02]  /*8ad0*/  SYNCS.PHASECHK.TRANS64.TRYWAIT P0, [R106+URZ+0xb0], R2 ;  /* 0x0000b0026a0075a7 */ /* 0x00232400080011ff */
[----:B----4-:R-:W-:Y:S05]  /*8ae0*/  @!P0 NANOSLEEP.SYNCS 0x989680 ;  /* 0x009896800000895d */ /* 0x010fea0003900000 */
[----:B------:R-:W4:Y:S02]  /*8af0*/  @!P0 SYNCS.PHASECHK.TRANS64 P0, [R106+URZ+0xb0], R2 ;  /* 0x0000b0026a0085a7 */ /* 0x000f2400080010ff */
[----:B----4-:R-:W-:Y:S05]  /*8b00*/  @!P0 BRA `(.L_x_111) ;  /* 0xfffffffc00f08947 */ /* 0x010fea000383ffff */
[----:B------:R-:W-:Y:S05]  /*8b10*/  BRA `(.L_x_110) ;  /* 0xffffffd800787947 */ /* 0x000fea000383ffff */
.L_x_122:
[----:B--2---:R2:W4:Y:S02]  /*8b20*/  SYNCS.PHASECHK.TRANS64.TRYWAIT P0, [R2+URZ+0x50], R71 ;  /* 0x00005047020075a7 */ /* 0x00452400080011ff */
[----:B----4-:R-:W-:Y:S05]  /*8b30*/  @!P0 NANOSLEEP.SYNCS 0x989680 ;  /* 0x009896800000895d */ /* 0x010fea0003900000 */
[----:B------:R-:W4:Y:S02]  /*8b40*/  @!P0 SYNCS.PHASECHK.TRANS64 P0, [R2+URZ+0x50], R71 ;  /* 0x00005047020085a7 */ /* 0x000f2400080010ff */
[----:B----4-:R-:W-:Y:S05]  /*8b50*/  @!P0 BRA `(.L_x_122) ;  /* 0xfffffffc00f08947 */ /* 0x010fea000383ffff */
[----:B------:R-:W-:Y:S05]  /*8b60*/  BRA `(.L_x_121) ;  /* 0xffffffe400607947 */ /* 0x000fea000383ffff */
        .weak           $__internal_0_$__cuda_sm10x_tcgen05_guardrail_trap_col_being_dealloced_not_returned_by_alloc
        .type           $__internal_0_$__cuda_sm10x_tcgen05_guardrail_trap_col_being_dealloced_not_returned_by_alloc,@function
        .size           $__internal_0_$__cuda_sm10x_tcgen05_guardrail_trap_col_being_dealloced_not_returned_by_alloc,($__internal_1_$__cuda_sm10x_tcgen05_guardrail_trap_phase_invalid_during_alloc - $__internal_0_$__cuda_sm10x_tcgen05_guardrail_trap_col_being_dealloced_not_returned_by_alloc)
$__internal_0_$__cuda_sm10x_tcgen05_guardrail_trap_col_being_dealloced_not_returned_by_alloc:
[----:B------:R-:W-:Y:S05]  /*8b70*/  BPT.TRAP 0x1 ;  /* 0x000000040000795c */ /* 0x000fea0000300000 */
[----:B------:R-:W-:-:S04]  /*8b80*/  HFMA2 R3, -RZ, RZ, 0, 0 ;  /* 0x00000000ff037431 */ /* 0x000fc800000001ff */
[----:B------:R-:W-:Y:S05]  /*8b90*/  RET.REL.NODEC R2 `(_ZN7cutlass13device_kernelINS_4gemm6kernel13GemmUniversalIN4cute5tupleIJiiiiEEENS1_10collective13CollectiveMmaINS1_35MainloopSm100TmaUmmaWarpSpecializedILi5ELi2ELi4ENS5_IJNS4_1CILi2EEENSA_ILi1EEESC_EEEEENS5_IJNSA_ILi256EEENSA_ILi64EEENSA_ILi128EEEEEENS_6half_tENS5_IJlSC_lEEESJ_SK_NS4_8TiledMMAINS4_8MMA_AtomIJNS4_26SM100_MMA_F16BF16_2x1SM_SSISJ_SJ_fLi256ELi64ELNS4_4UMMA5MajorE0ELSP_0ELNSO_7ScaleInE0ELSQ_0EEEEEENS4_6LayoutINS5_IJSC_SC_SC_EEENS5_IJNSA_ILi0EEESV_SV_EEEEENS5_IJNS4_10UnderscoreESY_SY_EEEEENS4_18SM100_TMA_2SM_LOADENS4_14ComposedLayoutINS4_7SwizzleILi3ELi4ELi3EEENS4_18smem_ptr_flag_bitsILi16EEENST_INS5_IJNSA_ILi8EEESG_EEENS5_IJSG_SC_EEEEEEEvNS4_8identityES11_S1B_vS1C_EENS_8epilogue10collective18CollectiveEpilogueINS1E_23Sm100TmaWarpSpecializedILi3ELi2ELi32ELb1ELb0EEEJNS5_IJSH_SG_SH_EEENS5_IJNST_ISH_SC_EENST_INSA_ILi32EEESC_EEEEESJ_SK_SJ_SK_NS1E_6fusion15FusionCallbacksIS1I_NS1O_17LinearCombinationISJ_fSJ_fLNS_15FloatRoundStyleE2EEES1J_S1N_JEEENS4_5SM1004TMEM4LOAD26SM100_TMEM_LOAD_32dp32b32xENS4_13SM90_TMA_LOADENS12_INS13_ILi2ELi4ELi3EEES16_NST_INS5_IJS17_S1L_EEENS5_IJS1L_SC_EEEEEEENS4_39AutoVectorizingCopyWithAssumedAlignmentILi128EEENS4_14SM90_TMA_STOREES23_S25_S25_EEEvvEEEEvNT_6ParamsE) ;  /* 0xffffff7402187950 */ /* 0x000fea0003c3ffff */
        .weak           $__internal_1_$__cuda_sm10x_tcgen05_guardrail_trap_phase_invalid_during_alloc
        .type           $__internal_1_$__cuda_sm10x_tcgen05_guardrail_trap_phase_invalid_during_alloc,@function
        .size           $__internal_1_$__cuda_sm10x_tcgen05_guardrail_trap_phase_invalid_during_alloc,($__internal_2_$__cuda_sm10x_tcgen05_guardrail_trap_unallocated_columns_being_dealloced - $__internal_1_$__cuda_sm10x_tcgen05_guardrail_trap_phase_invalid_during_alloc)
$__internal_1_$__cuda_sm10x_tcgen05_guardrail_trap_phase_invalid_during_alloc:
[----:B------:R-:W-:Y:S05]  /*8ba0*/  BPT.TRAP 0x1 ;  /* 0x000000040000795c */ /* 0x000fea0000300000 */
[----:B------:R-:W-:-:S04]  /*8bb0*/  MOV R3, 0x0 ;  /* 0x0000000000037802 */ /* 0x000fc80000000f00 */
[----:B------:R-:W-:Y:S05]  /*8bc0*/  RET.REL.NODEC R2 `(_ZN7cutlass13device_kernelINS_4gemm6kernel13GemmUniversalIN4cute5tupleIJiiiiEEENS1_10collective13CollectiveMmaINS1_35MainloopSm100TmaUmmaWarpSpecializedILi5ELi2ELi4ENS5_IJNS4_1CILi2EEENSA_ILi1EEESC_EEEEENS5_IJNSA_ILi256EEENSA_ILi64EEENSA_ILi128EEEEEENS_6half_tENS5_IJlSC_lEEESJ_SK_NS4_8TiledMMAINS4_8MMA_AtomIJNS4_26SM100_MMA_F16BF16_2x1SM_SSISJ_SJ_fLi256ELi64ELNS4_4UMMA5MajorE0ELSP_0ELNSO_7ScaleInE0ELSQ_0EEEEEENS4_6LayoutINS5_IJSC_SC_SC_EEENS5_IJNSA_ILi0EEESV_SV_EEEEENS5_IJNS4_10UnderscoreESY_SY_EEEEENS4_18SM100_TMA_2SM_LOADENS4_14ComposedLayoutINS4_7SwizzleILi3ELi4ELi3EEENS4_18smem_ptr_flag_bitsILi16EEENST_INS5_IJNSA_ILi8EEESG_EEENS5_IJSG_SC_EEEEEEEvNS4_8identityES11_S1B_vS1C_EENS_8epilogue10collective18CollectiveEpilogueINS1E_23Sm100TmaWarpSpecializedILi3ELi2ELi32ELb1ELb0EEEJNS5_IJSH_SG_SH_EEENS5_IJNST_ISH_SC_EENST_INSA_ILi32EEESC_EEEEESJ_SK_SJ_SK_NS1E_6fusion15FusionCallbacksIS1I_NS1O_17LinearCombinationISJ_fSJ_fLNS_15FloatRoundStyleE2EEES1J_S1N_JEEENS4_5SM1004TMEM4LOAD26SM100_TMEM_LOAD_32dp32b32xENS4_13SM90_TMA_LOADENS12_INS13_ILi2ELi4ELi3EEES16_NST_INS5_IJS17_S1L_EEENS5_IJS1L_SC_EEEEEEENS4_39AutoVectorizingCopyWithAssumedAlignmentILi128EEENS4_14SM90_TMA_STOREES23_S25_S25_EEEvvEEEEvNT_6ParamsE) ;  /* 0xffffff74020c7950 */ /* 0x000fea0003c3ffff */
        .weak           $__internal_2_$__cuda_sm10x_tcgen05_guardrail_trap_unallocated_columns_being_dealloced
        .type           $__internal_2_$__cuda_sm10x_tcgen05_guardrail_trap_unallocated_columns_being_dealloced,@function
        .size           $__internal_2_$__cuda_sm10x_tcgen05_guardrail_trap_unallocated_columns_being_dealloced,(.L_x_178 - $__internal_2_$__cuda_sm10x_tcgen05_guardrail_trap_unallocated_columns_being_dealloced)
$__internal_2_$__cuda_sm10x_tcgen05_guardrail_trap_unallocated_columns_being_dealloced:
[----:B------:R-:W-:Y:S05]  /*8bd0*/  BPT.TRAP 0x1 ;  /* 0x000000040000795c */ /* 0x000fea0000300000 */
[----:B------:R-:W-:-:S04]  /*8be0*/  HFMA2 R3, -RZ, RZ, 0, 0 ;  /* 0x00000000ff037431 */ /* 0x000fc800000001ff */
[----:B------:R-:W-:Y:S05]  /*8bf0*/  RET.REL.NODEC R2 `(_ZN7cutlass13device_kernelINS_4gemm6kernel13GemmUniversalIN4cute5tupleIJiiiiEEENS1_10collective13CollectiveMmaINS1_35MainloopSm100TmaUmmaWarpSpecializedILi5ELi2ELi4ENS5_IJNS4_1CILi2EEENSA_ILi1EEESC_EEEEENS5_IJNSA_ILi256EEENSA_ILi64EEENSA_ILi128EEEEEENS_6half_tENS5_IJlSC_lEEESJ_SK_NS4_8TiledMMAINS4_8MMA_AtomIJNS4_26SM100_MMA_F16BF16_2x1SM_SSISJ_SJ_fLi256ELi64ELNS4_4UMMA5MajorE0ELSP_0ELNSO_7ScaleInE0ELSQ_0EEEEEENS4_6LayoutINS5_IJSC_SC_SC_EEENS5_IJNSA_ILi0EEESV_SV_EEEEENS5_IJNS4_10UnderscoreESY_SY_EEEEENS4_18SM100_TMA_2SM_LOADENS4_14ComposedLayoutINS4_7SwizzleILi3ELi4ELi3EEENS4_18smem_ptr_flag_bitsILi16EEENST_INS5_IJNSA_ILi8EEESG_EEENS5_IJSG_SC_EEEEEEEvNS4_8identityES11_S1B_vS1C_EENS_8epilogue10collective18CollectiveEpilogueINS1E_23Sm100TmaWarpSpecializedILi3ELi2ELi32ELb1ELb0EEEJNS5_IJSH_SG_SH_EEENS5_IJNST_ISH_SC_EENST_INSA_ILi32EEESC_EEEEESJ_SK_SJ_SK_NS1E_6fusion15FusionCallbacksIS1I_NS1O_17LinearCombinationISJ_fSJ_fLNS_15FloatRoundStyleE2EEES1J_S1N_JEEENS4_5SM1004TMEM4LOAD26SM100_TMEM_LOAD_32dp32b32xENS4_13SM90_TMA_LOADENS12_INS13_ILi2ELi4ELi3EEES16_NST_INS5_IJS17_S1L_EEENS5_IJS1L_SC_EEEEEEENS4_39AutoVectorizingCopyWithAssumedAlignmentILi128EEENS4_14SM90_TMA_STOREES23_S25_S25_EEEvvEEEEvNT_6ParamsE) ;  /* 0xffffff7402007950 */ /* 0x000fea0003c3ffff */
.L_x_177:
[----:B------:R-:W-:-:S00]  /*8c00*/  BRA `(.L_x_177) ;  /* 0xfffffffc00fc7947 */ /* 0x000fc0000383ffff */
[----:B------:R-:W-:-:S00]  /*8c10*/  NOP ;  /* 0x0000000000007918 */ /* 0x000fc00000000000 */
        /* <DEDUP_REMOVED lines=14> */
.L_x_178:


//--------------------- .nv.global.init           --------------------------
	.section	.nv.global.init,"aw",@progbits
.nv.global.init:
	.type		$str$27,@object
	.size		$str$27,($str$28 - $str$27)
$str$27:
        /*0000*/ 	.byte	0x28, 0x61, 0x64, 0x64, 0x72, 0x65, 0x73, 0x73, 0x20, 0x26, 0x20, 0x6d, 0x61, 0x73, 0x6b, 0x29
        /*0010*/ 	.byte	0x20, 0x3d, 0x3d, 0x20, 0x30, 0x00
	.type		$str$28,@object
	.size		$str$28,($str$26 - $str$28)
$str$28:
        /*0016*/ 	.byte	0x2f, 0x74, 0x6d, 0x70, 0x2f, 0x63, 0x75, 0x74, 0x6c, 0x61, 0x73, 0x73, 0x5f, 0x73, 0x77, 0x65
        /*0026*/ 	.byte	0x65, 0x70, 0x5f, 0x73, 0x72, 0x63, 0x2f, 0x69, 0x6e, 0x63, 0x6c, 0x75, 0x64, 0x65, 0x2f, 0x63
        /*0036*/ 	.byte	0x75, 0x74, 0x65, 0x2f, 0x70, 0x6f, 0x69, 0x6e, 0x74, 0x65, 0x72, 0x5f, 0x66, 0x6c, 0x61, 0x67
        /*0046*/ 	.byte	0x67, 0x65, 0x64, 0x2e, 0x68, 0x70, 0x70, 0x00
	.type		$str$26,@object
	.size		$str$26,($str$25 - $str$26)
$str$26:
        /*004e*/ 	.byte	0x2f, 0x74, 0x6d, 0x70, 0x2f, 0x63, 0x75, 0x74, 0x6c, 0x61, 0x73, 0x73, 0x5f, 0x73, 0x77, 0x65
        /*005e*/ 	.byte	0x65, 0x70, 0x5f, 0x73, 0x72, 0x63, 0x2f, 0x69, 0x6e, 0x63, 0x6c, 0x75, 0x64, 0x65, 0x2f, 0x63
        /*006e*/ 	.byte	0x75, 0x74, 0x65, 0x2f, 0x61, 0x74, 0x6f, 0x6d, 0x2f, 0x63, 0x6f, 0x70, 0x79, 0x5f, 0x74, 0x72
        /*007e*/ 	.byte	0x61, 0x69, 0x74, 0x73, 0x5f, 0x73, 0x6d, 0x31, 0x30, 0x30, 0x2e, 0x68, 0x70, 0x70, 0x00
	.type		$str$25,@object
	.size		$str$25,(__unnamed_1 - $str$25)
$str$25:
        /*008d*/ 	.byte	0x28, 0x28, 0x75, 0x69, 0x6e, 0x74, 0x33, 0x32, 0x5f, 0x74, 0x28, 0x74, 0x68, 0x72, 0x65, 0x61
        /*009d*/ 	.byte	0x64, 0x49, 0x64, 0x78, 0x2e, 0x78, 0x29, 0x20, 0x2f, 0x20, 0x33, 0x32, 0x29, 0x20, 0x25, 0x20
        /*00ad*/ 	.byte	0x34, 0x29, 0x20, 0x3d, 0x3d, 0x20, 0x28, 0x28, 0x28, 0x74, 0x6d, 0x65, 0x6d, 0x5f, 0x61, 0x64
        /*00bd*/ 	.byte	0x64, 0x72, 0x20, 0x3e, 0x3e, 0x20, 0x31, 0x36, 0x29, 0x20, 0x2f, 0x20, 0x33, 0x32, 0x29, 0x20
        /*00cd*/ 	.byte	0x25, 0x20, 0x34, 0x29, 0x00
	.type		__unnamed_1,@object
	.size		__unnamed_1,(__unnamed_2 - __unnamed_1)
__unnamed_1:
        /*00d2*/ 	.byte	0x61, 0x75, 0x74, 0x6f, 0x20, 0x63, 0x75, 0x74, 0x65, 0x3a, 0x3a, 0x61, 0x73, 0x5f, 0x70, 0x6f
        /* <DEDUP_REMOVED lines=24> */
        /*0262*/ 	.byte	0x3e, 0x3e, 0x3e, 0x3e, 0x5d, 0x00
	.type		__unnamed_2,@object
	.size		__unnamed_2,(.L_2 - __unnamed_2)
__unnamed_2:
        /* <DEDUP_REMOVED lines=42> */
        /*0508*/ 	.byte	0x3e, 0x3e, 0x5d, 0x00
.L_2:


//--------------------- .nv.shared._ZN7cutlass13device_kernelINS_4gemm6kernel13GemmUniversalIN4cute5tupleIJiiiiEEENS1_10collective13CollectiveMmaINS1_35MainloopSm100TmaUmmaWarpSpecializedILi5ELi2ELi4ENS5_IJNS4_1CILi2EEENSA_ILi1EEESC_EEEEENS5_IJNSA_ILi256EEENSA_ILi64EEENSA_ILi128EEEEEENS_6half_tENS5_IJlSC_lEEESJ_SK_NS4_8TiledMMAINS4_8MMA_AtomIJNS4_26SM100_MMA_F16BF16_2x1SM_SSISJ_SJ_fLi256ELi64ELNS4_4UMMA5MajorE0ELSP_0ELNSO_7ScaleInE0ELSQ_0EEEEEENS4_6LayoutINS5_IJSC_SC_SC_EEENS5_IJNSA_ILi0EEESV_SV_EEEEENS5_IJNS4_10UnderscoreESY_SY_EEEEENS4_18SM100_TMA_2SM_LOADENS4_14ComposedLayoutINS4_7SwizzleILi3ELi4ELi3EEENS4_18smem_ptr_flag_bitsILi16EEENST_INS5_IJNSA_ILi8EEESG_EEENS5_IJSG_SC_EEEEEEEvNS4_8identityES11_S1B_vS1C_EENS_8epilogue10collective18CollectiveEpilogueINS1E_23Sm100TmaWarpSpecializedILi3ELi2ELi32ELb1ELb0EEEJNS5_IJSH_SG_SH_EEENS5_IJNST_ISH_SC_EENST_INSA_ILi32EEESC_EEEEESJ_SK_SJ_SK_NS1E_6fusion15FusionCallbacksIS1I_NS1O_17LinearCombinationISJ_fSJ_fLNS_15FloatRoundStyleE2EEES1J_S1N_JEEENS4_5SM1004TMEM4LOAD26SM100_TMEM_LOAD_32dp32b32xENS4_13SM90_TMA_LOADENS12_INS13_ILi2ELi4ELi3EEES16_NST_INS5_IJS17_S1L_EEENS5_IJS1L_SC_EEEEEEENS4_39AutoVectorizingCopyWithAssumedAlignmentILi128EEENS4_14SM90_TMA_STOREES23_S25_S25_EEEvvEEEEvNT_6ParamsE --------------------------
	.section	.nv.shared._ZN7cutlass13device_kernelINS_4gemm6kernel13GemmUniversalIN4cute5tupleIJiiiiEEENS1_10collective13CollectiveMmaINS1_35MainloopSm100TmaUmmaWarpSpecializedILi5ELi2ELi4ENS5_IJNS4_1CILi2EEENSA_ILi1EEESC_EEEEENS5_IJNSA_ILi256EEENSA_ILi64EEENSA_ILi128EEEEEENS_6half_tENS5_IJlSC_lEEESJ_SK_NS4_8TiledMMAINS4_8MMA_AtomIJNS4_26SM100_MMA_F16BF16_2x1SM_SSISJ_SJ_fLi256ELi64ELNS4_4UMMA5MajorE0ELSP_0ELNSO_7ScaleInE0ELSQ_0EEEEEENS4_6LayoutINS5_IJSC_SC_SC_EEENS5_IJNSA_ILi0EEESV_SV_EEEEENS5_IJNS4_10UnderscoreESY_SY_EEEEENS4_18SM100_TMA_2SM_LOADENS4_14ComposedLayoutINS4_7SwizzleILi3ELi4ELi3EEENS4_18smem_ptr_flag_bitsILi16EEENST_INS5_IJNSA_ILi8EEESG_EEENS5_IJSG_SC_EEEEEEEvNS4_8identityES11_S1B_vS1C_EENS_8epilogue10collective18CollectiveEpilogueINS1E_23Sm100TmaWarpSpecializedILi3ELi2ELi32ELb1ELb0EEEJNS5_IJSH_SG_SH_EEENS5_IJNST_ISH_SC_EENST_INSA_ILi32EEESC_EEEEESJ_SK_SJ_SK_NS1E_6fusion15FusionCallbacksIS1I_NS1O_17LinearCombinationISJ_fSJ_fLNS_15FloatRoundStyleE2EEES1J_S1N_JEEENS4_5SM1004TMEM4LOAD26SM100_TMEM_LOAD_32dp32b32xENS4_13SM90_TMA_LOADENS12_INS13_ILi2ELi4ELi3EEES16_NST_INS5_IJS17_S1L_EEENS5_IJS1L_SC_EEEEEEENS4_39AutoVectorizingCopyWithAssumedAlignmentILi128EEENS4_14SM90_TMA_STOREES23_S25_S25_EEEvvEEEEvNT_6ParamsE,"aw",@nobits
	.sectionflags	@""
	.align	16
	.zero		1024


//--------------------- .nv.shared.reserved.0     --------------------------
	.section	.nv.shared.reserved.0,"aw",@nobits
	.weak		__nv_reservedSMEM_offset_0_alias
	.size		__nv_reservedSMEM_offset_0_alias, 0, 64
	.other		__nv_reservedSMEM_offset_0_alias,@"STO_CUDA_RESERVED_SHARED STV_DEFAULT"
__nv_reservedSMEM_offset_0_alias:
	.zero		0
.nv.shared.reserved.0:
	.zero		64
	.weak		__nv_reservedSMEM_tcgen05_partition
	.type		__nv_reservedSMEM_tcgen05_partition,@object
	.size		__nv_reservedSMEM_tcgen05_partition,(.L_0 - __nv_reservedSMEM_tcgen05_partition)
__nv_reservedSMEM_tcgen05_partition:
	.zero		32
.L_0:


//--------------------- .nv.global                --------------------------
	.section	.nv.global,"aw",@nobits
.nv.global:
	.type		_ZN39_INTERNAL_7b7b2cc7_4_k_cu_fff86757_63224cute1_E,@object
	.size		_ZN39_INTERNAL_7b7b2cc7_4_k_cu_fff86757_63224cute1_E,(_ZN39_INTERNAL_7b7b2cc7_4_k_cu_fff86757_63224cuda3std3__45__cpo6cbeginE - _ZN39_INTERNAL_7b7b2cc7_4_k_cu_fff86757_63224cute1_E)
_ZN39_INTERNAL_7b7b2cc7_4_k_cu_fff86757_63224cute1_E:
	.zero		1
	.type		_ZN39_INTERNAL_7b7b2cc7_4_k_cu_fff86757_63224cuda3std3__45__cpo6cbeginE,@object
	.size		_ZN39_INTERNAL_7b7b2cc7_4_k_cu_fff86757_63224cuda3std3__45__cpo6cbeginE,(_ZN39_INTERNAL_7b7b2cc7_4_k_cu_fff86757_63224cuda3std3__48in_placeE - _ZN39_INTERNAL_7b7b2cc7_4_k_cu_fff86757_63224cuda3std3__45__cpo6cbeginE)
_ZN39_INTERNAL_7b7b2cc7_4_k_cu_fff86757_63224cuda3std3__45__cpo6cbeginE:
	.zero		1
	.type		_ZN39_INTERNAL_7b7b2cc7_4_k_cu_fff86757_63224cuda3std3__48in_placeE,@object
	.size		_ZN39_INTERNAL_7b7b2cc7_4_k_cu_fff86757_63224cuda3std3__48in_placeE,(_ZN39_INTERNAL_7b7b2cc7_4_k_cu_fff86757_63224cuda3std6ranges3__45__cpo9iter_moveE - _ZN39_INTERNAL_7b7b2cc7_4_k_cu_fff86757_63224cuda3std3__48in_placeE)
_ZN39_INTERNAL_7b7b2cc7_4_k_cu_fff86757_63224cuda3std3__48in_placeE:
	.zero		1
	.type		_ZN39_INTERNAL_7b7b2cc7_4_k_cu_fff86757_63224cuda3std6ranges3__45__cpo9iter_moveE,@object
	.size		_ZN39_INTERNAL_7b7b2cc7_4_k_cu_fff86757_63224cuda3std6ranges3__45__cpo9iter_moveE,(_ZN39_INTERNAL_7b7b2cc7_4_k_cu_fff86757_63224cuda3std3__45__cpo5beginE - _ZN39_INTERNAL_7b7b2cc7_4_k_cu_fff86757_63224cuda3std6ranges3__45__cpo9iter_moveE)
_ZN39_INTERNAL_7b7b2cc7_4_k_cu_fff86757_63224cuda3std6ranges3__45__cpo9iter_moveE:
	.zero		1
	.type		_ZN39_INTERNAL_7b7b2cc7_4_k_cu_fff86757_63224cuda3std3__45__cpo5beginE,@object
	.size		_ZN39_INTERNAL_7b7b2cc7_4_k_cu_fff86757_63224cuda3std3__45__cpo5beginE,(_ZN39_INTERNAL_7b7b2cc7_4_k_cu_fff86757_63224cuda3std3__441_GLOBAL__N__7b7b2cc7_4_k_cu_fff86757_63226ignoreE - _ZN39_INTERNAL_7b7b2cc7_4_k_cu_fff86757_63224cuda3std3__45__cpo5beginE)
_ZN39_INTERNAL_7b7b2cc7_4_k_cu_fff86757_63224cuda3std3__45__cpo5beginE:
	.zero		1
	.type		_ZN39_INTERNAL_7b7b2cc7_4_k_cu_fff86757_63224cuda3std3__441_GLOBAL__N__7b7b2cc7_4_k_cu_fff86757_63226ignoreE,@object
	.size		_ZN39_INTERNAL_7b7b2cc7_4_k_cu_fff86757_63224cuda3std3__441_GLOBAL__N__7b7b2cc7_4_k_cu_fff86757_63226ignoreE,(_ZN39_INTERNAL_7b7b2cc7_4_k_cu_fff86757_63224cute7productE - _ZN39_INTERNAL_7b7b2cc7_4_k_cu_fff86757_63224cuda3std3__441_GLOBAL__N__7b7b2cc7_4_k_cu_fff86757_63226ignoreE)
_ZN39_INTERNAL_7b7b2cc7_4_k_cu_fff86757_63224cuda3std3__441_GLOBAL__N__7b7b2cc7_4_k_cu_fff86757_63226ignoreE:
	.zero		1
	.type		_ZN39_INTERNAL_7b7b2cc7_4_k_cu_fff86757_63224cute7productE,@object
	.size		_ZN39_INTERNAL_7b7b2cc7_4_k_cu_fff86757_63224cute7productE,(_ZN39_INTERNAL_7b7b2cc7_4_k_cu_fff86757_63224cuda3std3__45__cpo3endE - _ZN39_INTERNAL_7b7b2cc7_4_k_cu_fff86757_63224cute7productE)
_ZN39_INTERNAL_7b7b2cc7_4_k_cu_fff86757_63224cute7productE:
	.zero		1
	.type		_ZN39_INTERNAL_7b7b2cc7_4_k_cu_fff86757_63224cuda3std3__45__cpo3endE,@object
	.size		_ZN39_INTERNAL_7b7b2cc7_4_k_cu_fff86757_63224cuda3std3__45__cpo3endE,(_ZN39_INTERNAL_7b7b2cc7_4_k_cu_fff86757_63224cuda3std3__419piecewise_constructE - _ZN39_INTERNAL_7b7b2cc7_4_k_cu_fff86757_63224cuda3std3__45__cpo3endE)
_ZN39_INTERNAL_7b7b2cc7_4_k_cu_fff86757_63224cuda3std3__45__cpo3endE:
	.zero		1
	.type		_ZN39_INTERNAL_7b7b2cc7_4_k_cu_fff86757_63224cuda3std3__419piecewise_constructE,@object
	.size		_ZN39_INTERNAL_7b7b2cc7_4_k_cu_fff86757_63224cuda3std3__419piecewise_constructE,(_ZN39_INTERNAL_7b7b2cc7_4_k_cu_fff86757_63224cuda3std3__45__cpo4cendE - _ZN39_INTERNAL_7b7b2cc7_4_k_cu_fff86757_63224cuda3std3__419piecewise_constructE)
_ZN39_INTERNAL_7b7b2cc7_4_k_cu_fff86757_63224cuda3std3__419piecewise_constructE:
	.zero		1
	.type		_ZN39_INTERNAL_7b7b2cc7_4_k_cu_fff86757_63224cuda3std3__45__cpo4cendE,@object
	.size		_ZN39_INTERNAL_7b7b2cc7_4_k_cu_fff86757_63224cuda3std3__45__cpo4cendE,(_ZN39_INTERNAL_7b7b2cc7_4_k_cu_fff86757_63224cuda3std6ranges3__45__cpo4swapE - _ZN39_INTERNAL_7b7b2cc7_4_k_cu_fff86757_63224cuda3std3__45__cpo4cendE)
_ZN39_INTERNAL_7b7b2cc7_4_k_cu_fff86757_63224cuda3std3__45__cpo4cendE:
	.zero		1
	.type		_ZN39_INTERNAL_7b7b2cc7_4_k_cu_fff86757_63224cuda3std6ranges3__45__cpo4swapE,@object
	.size		_ZN39_INTERNAL_7b7b2cc7_4_k_cu_fff86757_63224cuda3std6ranges3__45__cpo4swapE,(.L_10 - _ZN39_INTERNAL_7b7b2cc7_4_k_cu_fff86757_63224cuda3std6ranges3__45__cpo4swapE)
_ZN39_INTERNAL_7b7b2cc7_4_k_cu_fff86757_63224cuda3std6ranges3__45__cpo4swapE:
	.zero		1
.L_10:


//--------------------- .nv.constant0._ZN7cutlass13device_kernelINS_4gemm6kernel13GemmUniversalIN4cute5tupleIJiiiiEEENS1_10collective13CollectiveMmaINS1_35MainloopSm100TmaUmmaWarpSpecializedILi5ELi2ELi4ENS5_IJNS4_1CILi2EEENSA_ILi1EEESC_EEEEENS5_IJNSA_ILi256EEENSA_ILi64EEENSA_ILi128EEEEEENS_6half_tENS5_IJlSC_lEEESJ_SK_NS4_8TiledMMAINS4_8MMA_AtomIJNS4_26SM100_MMA_F16BF16_2x1SM_SSISJ_SJ_fLi256ELi64ELNS4_4UMMA5MajorE0ELSP_0ELNSO_7ScaleInE0ELSQ_0EEEEEENS4_6LayoutINS5_IJSC_SC_SC_EEENS5_IJNSA_ILi0EEESV_SV_EEEEENS5_IJNS4_10UnderscoreESY_SY_EEEEENS4_18SM100_TMA_2SM_LOADENS4_14ComposedLayoutINS4_7SwizzleILi3ELi4ELi3EEENS4_18smem_ptr_flag_bitsILi16EEENST_INS5_IJNSA_ILi8EEESG_EEENS5_IJSG_SC_EEEEEEEvNS4_8identityES11_S1B_vS1C_EENS_8epilogue10collective18CollectiveEpilogueINS1E_23Sm100TmaWarpSpecializedILi3ELi2ELi32ELb1ELb0EEEJNS5_IJSH_SG_SH_EEENS5_IJNST_ISH_SC_EENST_INSA_ILi32EEESC_EEEEESJ_SK_SJ_SK_NS1E_6fusion15FusionCallbacksIS1I_NS1O_17LinearCombinationISJ_fSJ_fLNS_15FloatRoundStyleE2EEES1J_S1N_JEEENS4_5SM1004TMEM4LOAD26SM100_TMEM_LOAD_32dp32b32xENS4_13SM90_TMA_LOADENS12_INS13_ILi2ELi4ELi3EEES16_NST_INS5_IJS17_S1L_EEENS5_IJS1L_SC_EEEEEEENS4_39AutoVectorizingCopyWithAssumedAlignmentILi128EEENS4_14SM90_TMA_STOREES23_S25_S25_EEEvvEEEEvNT_6ParamsE --------------------------
	.section	.nv.constant0._ZN7cutlass13device_kernelINS_4gemm6kernel13GemmUniversalIN4cute5tupleIJiiiiEEENS1_10collective13CollectiveMmaINS1_35MainloopSm100TmaUmmaWarpSpecializedILi5ELi2ELi4ENS5_IJNS4_1CILi2EEENSA_ILi1EEESC_EEEEENS5_IJNSA_ILi256EEENSA_ILi64EEENSA_ILi128EEEEEENS_6half_tENS5_IJlSC_lEEESJ_SK_NS4_8TiledMMAINS4_8MMA_AtomIJNS4_26SM100_MMA_F16BF16_2x1SM_SSISJ_SJ_fLi256ELi64ELNS4_4UMMA5MajorE0ELSP_0ELNSO_7ScaleInE0ELSQ_0EEEEEENS4_6LayoutINS5_IJSC_SC_SC_EEENS5_IJNSA_ILi0EEESV_SV_EEEEENS5_IJNS4_10UnderscoreESY_SY_EEEEENS4_18SM100_TMA_2SM_LOADENS4_14ComposedLayoutINS4_7SwizzleILi3ELi4ELi3EEENS4_18smem_ptr_flag_bitsILi16EEENST_INS5_IJNSA_ILi8EEESG_EEENS5_IJSG_SC_EEEEEEEvNS4_8identityES11_S1B_vS1C_EENS_8epilogue10collective18CollectiveEpilogueINS1E_23Sm100TmaWarpSpecializedILi3ELi2ELi32ELb1ELb0EEEJNS5_IJSH_SG_SH_EEENS5_IJNST_ISH_SC_EENST_INSA_ILi32EEESC_EEEEESJ_SK_SJ_SK_NS1E_6fusion15FusionCallbacksIS1I_NS1O_17LinearCombinationISJ_fSJ_fLNS_15FloatRoundStyleE2EEES1J_S1N_JEEENS4_5SM1004TMEM4LOAD26SM100_TMEM_LOAD_32dp32b32xENS4_13SM90_TMA_LOADENS12_INS13_ILi2ELi4ELi3EEES16_NST_INS5_IJS17_S1L_EEENS5_IJS1L_SC_EEEEEEENS4_39AutoVectorizingCopyWithAssumedAlignmentILi128EEENS4_14SM90_TMA_STOREES23_S25_S25_EEEvvEEEEvNT_6ParamsE,"a",@progbits
	.sectionflags	@""
	.align	4
.nv.constant0._ZN7cutlass13device_kernelINS_4gemm6kernel13GemmUniversalIN4cute5tupleIJiiiiEEENS1_10collective13CollectiveMmaINS1_35MainloopSm100TmaUmmaWarpSpecializedILi5ELi2ELi4ENS5_IJNS4_1CILi2EEENSA_ILi1EEESC_EEEEENS5_IJNSA_ILi256EEENSA_ILi64EEENSA_ILi128EEEEEENS_6half_tENS5_IJlSC_lEEESJ_SK_NS4_8TiledMMAINS4_8MMA_AtomIJNS4_26SM100_MMA_F16BF16_2x1SM_SSISJ_SJ_fLi256ELi64ELNS4_4UMMA5MajorE0ELSP_0ELNSO_7ScaleInE0ELSQ_0EEEEEENS4_6LayoutINS5_IJSC_SC_SC_EEENS5_IJNSA_ILi0EEESV_SV_EEEEENS5_IJNS4_10UnderscoreESY_SY_EEEEENS4_18SM100_TMA_2SM_LOADENS4_14ComposedLayoutINS4_7SwizzleILi3ELi4ELi3EEENS4_18smem_ptr_flag_bitsILi16EEENST_INS5_IJNSA_ILi8EEESG_EEENS5_IJSG_SC_EEEEEEEvNS4_8identityES11_S1B_vS1C_EENS_8epilogue10collective18CollectiveEpilogueINS1E_23Sm100TmaWarpSpecializedILi3ELi2ELi32ELb1ELb0EEEJNS5_IJSH_SG_SH_EEENS5_IJNST_ISH_SC_EENST_INSA_ILi32EEESC_EEEEESJ_SK_SJ_SK_NS1E_6fusion15FusionCallbacksIS1I_NS1O_17LinearCombinationISJ_fSJ_fLNS_15FloatRoundStyleE2EEES1J_S1N_JEEENS4_5SM1004TMEM4LOAD26SM100_TMEM_LOAD_32dp32b32xENS4_13SM90_TMA_LOADENS12_INS13_ILi2ELi4ELi3EEES16_NST_INS5_IJS17_S1L_EEENS5_IJS1L_SC_EEEEEEENS4_39AutoVectorizingCopyWithAssumedAlignmentILi128EEENS4_14SM90_TMA_STOREES23_S25_S25_EEEvvEEEEvNT_6ParamsE:
	.zero		2944


//--------------------- SYMBOLS --------------------------

	.type		.nv.reservedSmem.offset0,@object
	.size		.nv.reservedSmem.offset0,0x4
	.type		.nv.reservedSmem.cap,@object
	.size		.nv.reservedSmem.cap,0x4
	.type		__assertfail,@function
